// auto-generated by cutlass_sweep.gemm — config: {"arch": "sm_100", "cluster_m": 4, "cluster_n": 1, "dtype": "fp32", "dtype_b": "fp32", "layout": "nt", "stages": 0, "tile_k": 128, "tile_m": 256, "tile_n": 128}
#include "cutlass/cutlass.h"
#include "cutlass/gemm/collective/collective_builder.hpp"
#include "cutlass/gemm/device/gemm_universal_adapter.h"
#include "cutlass/gemm/kernel/gemm_universal.hpp"
#include "cutlass/epilogue/collective/collective_builder.hpp"

using ElemA = float;
using ElemB = float;
using ElemCD = float;
using Acc  = float;
using TileShape    = cute::Shape<cute::_256, cute::_128, cute::_128>;
using ClusterShape = cute::Shape<cute::_4, cute::_1, cute::_1>;

using CollectiveEpilogue = typename cutlass::epilogue::collective::CollectiveBuilder<
    cutlass::arch::Sm100, cutlass::arch::OpClassTensorOp,
    TileShape, ClusterShape,
    cutlass::epilogue::collective::EpilogueTileAuto,
    Acc, Acc,
    ElemCD, cutlass::layout::RowMajor, 128 / cutlass::sizeof_bits<ElemCD>::value,
    ElemCD, cutlass::layout::RowMajor, 128 / cutlass::sizeof_bits<ElemCD>::value,
    cutlass::epilogue::collective::EpilogueScheduleAuto
  >::CollectiveOp;

using CollectiveMainloop = typename cutlass::gemm::collective::CollectiveBuilder<
    cutlass::arch::Sm100, cutlass::arch::OpClassTensorOp,
    ElemA, cutlass::layout::RowMajor, 128 / cutlass::sizeof_bits<ElemA>::value,
    ElemB, cutlass::layout::ColumnMajor, 128 / cutlass::sizeof_bits<ElemB>::value,
    Acc,
    TileShape, ClusterShape,
    cutlass::gemm::collective::StageCountAutoCarveout<static_cast<int>(sizeof(typename CollectiveEpilogue::SharedStorage))>,
    cutlass::gemm::collective::KernelScheduleAuto
  >::CollectiveOp;

using GemmKernel = cutlass::gemm::kernel::GemmUniversal<
    cute::Shape<int,int,int,int>,
    CollectiveMainloop,
    CollectiveEpilogue
>;
using Gemm = cutlass::gemm::device::GemmUniversalAdapter<GemmKernel>;

// Force the device kernel symbol into the cubin without needing a host main.
auto* _anchor = &cutlass::device_kernel<GemmKernel>;


// ===== COMPILED SASS (sm_100a) =====

	.target	sm_100a

	.elftype	@"ET_EXEC"


//--------------------- .note.nv.tkinfo           --------------------------
	.section	.note.nv.tkinfo,"",@"SHT_NOTE"
	.sectionflags	@"SHF_NOTE_NV_TKINFO"
	.tkinfo
        /*0018*/ 	.word	0x00000002
        /*0030*/ 	.string	""
        /*0030*/ 	.string	"ptxas"
        /*0030*/ 	.string	"Cuda compilation tools, release 13.0, V13.0.88"
        /*0030*/ 	.string	"Build cuda_13.0.r13.0/compiler.36424714_0"
        /*0030*/ 	.string	"-arch sm_100a -m 64 "



//--------------------- .note.nv.cuinfo           --------------------------
	.section	.note.nv.cuinfo,"",@"SHT_NOTE"
	.sectionflags	@"SHF_NOTE_NV_CUINFO"
        /*0018*/ 	.short	0x0002
        /*001a*/ 	.short	0x0064
        /*001c*/ 	.short	0x0082
	.zero		2


//--------------------- .nv.info                  --------------------------
	.section	.nv.info,"",@"SHT_CUDA_INFO"
	.align	4


	//----- nvinfo : EIATTR_REGCOUNT
	.align		4
        /*0000*/ 	.byte	0x04, 0x2f
        /*0002*/ 	.short	(.L_19 - .L_18)
	.align		4
.L_18:
        /*0004*/ 	.word	index@(_ZN7cutlass13device_kernelINS_4gemm6kernel13GemmUniversalIN4cute5tupleIJiiiiEEENS1_10collective13CollectiveMmaINS1_35MainloopSm100TmaUmmaWarpSpecializedILi2ELi2ELi4ENS5_IJNS4_1CILi4EEENSA_ILi1EEESC_EEEEENS5_IJNSA_ILi256EEENSA_ILi128EEESG_EEEfNS5_IJlSC_lEEEfSI_NS4_8TiledMMAINS4_8MMA_AtomIJNS4_23SM100_MMA_TF32_2x1SM_SSINS_10tfloat32_tESM_fLi256ELi128ELNS4_4UMMA5MajorE0ELSO_0ELNSN_7ScaleInE0ELSP_0EEEEEENS4_6LayoutINS5_IJSC_SC_SC_EEENS5_IJNSA_ILi0EEESU_SU_EEEEENS5_IJNS4_10UnderscoreESX_SX_EEEEENS4_18SM100_TMA_2SM_LOADENS4_14ComposedLayoutINS4_7SwizzleILi3ELi4ELi3EEENS4_18smem_ptr_flag_bitsILi32EEENSS_INS5_IJNSA_ILi8EEENSA_ILi32EEEEEENS5_IJS17_SC_EEEEEEEvNS4_8identityENS4_28SM100_TMA_2SM_LOAD_MULTICASTES1B_vS1C_EENS_8epilogue10collective18CollectiveEpilogueINS1F_23Sm100TmaWarpSpecializedILi4ELi2ELi16ELb1ELb0EEEJNS5_IJSG_SG_SG_EEENS5_IJNSS_ISG_SC_EENSS_INSA_ILi16EEESC_EEEEEfSI_fSI_NS1F_6fusion15FusionCallbacksIS1J_NS1P_17LinearCombinationIffffLNS_15FloatRoundStyleE2EEES1K_S1O_JEEENS4_5SM1004TMEM4LOAD26SM100_TMEM_LOAD_32dp32b16xENS4_13SM90_TMA_LOADENS11_INS12_ILi2ELi4ELi3EEES15_NSS_INS5_IJS16_S1M_EEENS5_IJS1M_SC_EEEEEEENS4_39AutoVectorizingCopyWithAssumedAlignmentILi128EEENS4_14SM90_TMA_STOREES24_S26_S26_EEEvvEEEEvNT_6ParamsE)
        /*0008*/ 	.word	0x0000004f


	//----- nvinfo : EIATTR_FRAME_SIZE
	.align		4
.L_19:
        /*000c*/ 	.byte	0x04, 0x11
        /*000e*/ 	.short	(.L_21 - .L_20)
	.align		4
.L_20:
        /*0010*/ 	.word	index@($__internal_2_$__cuda_sm10x_tcgen05_guardrail_trap_unallocated_columns_being_dealloced)
        /*0014*/ 	.word	0x00000000


	//----- nvinfo : EIATTR_FRAME_SIZE
	.align		4
.L_21:
        /*0018*/ 	.byte	0x04, 0x11
        /*001a*/ 	.short	(.L_23 - .L_22)
	.align		4
.L_22:
        /*001c*/ 	.word	index@($__internal_1_$__cuda_sm10x_tcgen05_guardrail_trap_phase_invalid_during_alloc)
        /*0020*/ 	.word	0x00000000


	//----- nvinfo : EIATTR_FRAME_SIZE
	.align		4
.L_23:
        /*0024*/ 	.byte	0x04, 0x11
        /*0026*/ 	.short	(.L_25 - .L_24)
	.align		4
.L_24:
        /*0028*/ 	.word	index@($__internal_0_$__cuda_sm10x_tcgen05_guardrail_trap_col_being_dealloced_not_returned_by_alloc)
        /*002c*/ 	.word	0x00000000


	//----- nvinfo : EIATTR_FRAME_SIZE
	.align		4
.L_25:
        /*0030*/ 	.byte	0x04, 0x11
        /*0032*/ 	.short	(.L_27 - .L_26)
	.align		4
.L_26:
        /*0034*/ 	.word	index@(_ZN7cutlass13device_kernelINS_4gemm6kernel13GemmUniversalIN4cute5tupleIJiiiiEEENS1_10collective13CollectiveMmaINS1_35MainloopSm100TmaUmmaWarpSpecializedILi2ELi2ELi4ENS5_IJNS4_1CILi4EEENSA_ILi1EEESC_EEEEENS5_IJNSA_ILi256EEENSA_ILi128EEESG_EEEfNS5_IJlSC_lEEEfSI_NS4_8TiledMMAINS4_8MMA_AtomIJNS4_23SM100_MMA_TF32_2x1SM_SSINS_10tfloat32_tESM_fLi256ELi128ELNS4_4UMMA5MajorE0ELSO_0ELNSN_7ScaleInE0ELSP_0EEEEEENS4_6LayoutINS5_IJSC_SC_SC_EEENS5_IJNSA_ILi0EEESU_SU_EEEEENS5_IJNS4_10UnderscoreESX_SX_EEEEENS4_18SM100_TMA_2SM_LOADENS4_14ComposedLayoutINS4_7SwizzleILi3ELi4ELi3EEENS4_18smem_ptr_flag_bitsILi32EEENSS_INS5_IJNSA_ILi8EEENSA_ILi32EEEEEENS5_IJS17_SC_EEEEEEEvNS4_8identityENS4_28SM100_TMA_2SM_LOAD_MULTICASTES1B_vS1C_EENS_8epilogue10collective18CollectiveEpilogueINS1F_23Sm100TmaWarpSpecializedILi4ELi2ELi16ELb1ELb0EEEJNS5_IJSG_SG_SG_EEENS5_IJNSS_ISG_SC_EENSS_INSA_ILi16EEESC_EEEEEfSI_fSI_NS1F_6fusion15FusionCallbacksIS1J_NS1P_17LinearCombinationIffffLNS_15FloatRoundStyleE2EEES1K_S1O_JEEENS4_5SM1004TMEM4LOAD26SM100_TMEM_LOAD_32dp32b16xENS4_13SM90_TMA_LOADENS11_INS12_ILi2ELi4ELi3EEES15_NSS_INS5_IJS16_S1M_EEENS5_IJS1M_SC_EEEEEEENS4_39AutoVectorizingCopyWithAssumedAlignmentILi128EEENS4_14SM90_TMA_STOREES24_S26_S26_EEEvvEEEEvNT_6ParamsE)
        /*0038*/ 	.word	0x00000000


	//----- nvinfo : EIATTR_MIN_STACK_SIZE
	.align		4
.L_27:
        /*003c*/ 	.byte	0x04, 0x12
        /*003e*/ 	.short	(.L_29 - .L_28)
	.align		4
.L_28:
        /*0040*/ 	.word	index@(_ZN7cutlass13device_kernelINS_4gemm6kernel13GemmUniversalIN4cute5tupleIJiiiiEEENS1_10collective13CollectiveMmaINS1_35MainloopSm100TmaUmmaWarpSpecializedILi2ELi2ELi4ENS5_IJNS4_1CILi4EEENSA_ILi1EEESC_EEEEENS5_IJNSA_ILi256EEENSA_ILi128EEESG_EEEfNS5_IJlSC_lEEEfSI_NS4_8TiledMMAINS4_8MMA_AtomIJNS4_23SM100_MMA_TF32_2x1SM_SSINS_10tfloat32_tESM_fLi256ELi128ELNS4_4UMMA5MajorE0ELSO_0ELNSN_7ScaleInE0ELSP_0EEEEEENS4_6LayoutINS5_IJSC_SC_SC_EEENS5_IJNSA_ILi0EEESU_SU_EEEEENS5_IJNS4_10UnderscoreESX_SX_EEEEENS4_18SM100_TMA_2SM_LOADENS4_14ComposedLayoutINS4_7SwizzleILi3ELi4ELi3EEENS4_18smem_ptr_flag_bitsILi32EEENSS_INS5_IJNSA_ILi8EEENSA_ILi32EEEEEENS5_IJS17_SC_EEEEEEEvNS4_8identityENS4_28SM100_TMA_2SM_LOAD_MULTICASTES1B_vS1C_EENS_8epilogue10collective18CollectiveEpilogueINS1F_23Sm100TmaWarpSpecializedILi4ELi2ELi16ELb1ELb0EEEJNS5_IJSG_SG_SG_EEENS5_IJNSS_ISG_SC_EENSS_INSA_ILi16EEESC_EEEEEfSI_fSI_NS1F_6fusion15FusionCallbacksIS1J_NS1P_17LinearCombinationIffffLNS_15FloatRoundStyleE2EEES1K_S1O_JEEENS4_5SM1004TMEM4LOAD26SM100_TMEM_LOAD_32dp32b16xENS4_13SM90_TMA_LOADENS11_INS12_ILi2ELi4ELi3EEES15_NSS_INS5_IJS16_S1M_EEENS5_IJS1M_SC_EEEEEEENS4_39AutoVectorizingCopyWithAssumedAlignmentILi128EEENS4_14SM90_TMA_STOREES24_S26_S26_EEEvvEEEEvNT_6ParamsE)
        /*0044*/ 	.word	0x00000000
.L_29:


//--------------------- .nv.compat                --------------------------
	.section	.nv.compat,"",@"SHT_CUDA_COMPAT_INFO"
	.align	4
        /*0000*/ 	.byte	0x02, 0x09, 0x01, 0x00, 0x02, 0x02, 0x02, 0x00, 0x02, 0x05, 0x05, 0x00, 0x03, 0x07, 0x01, 0x01
        /*0010*/ 	.byte	0x02, 0x03, 0x01, 0x00, 0x02, 0x06, 0x01, 0x00, 0x04, 0x0b, 0x08, 0x00, 0x09, 0x00, 0x00, 0x00
        /*0020*/ 	.byte	0x00, 0x00, 0x00, 0x00


//--------------------- .nv.info._ZN7cutlass13device_kernelINS_4gemm6kernel13GemmUniversalIN4cute5tupleIJiiiiEEENS1_10collective13CollectiveMmaINS1_35MainloopSm100TmaUmmaWarpSpecializedILi2ELi2ELi4ENS5_IJNS4_1CILi4EEENSA_ILi1EEESC_EEEEENS5_IJNSA_ILi256EEENSA_ILi128EEESG_EEEfNS5_IJlSC_lEEEfSI_NS4_8TiledMMAINS4_8MMA_AtomIJNS4_23SM100_MMA_TF32_2x1SM_SSINS_10tfloat32_tESM_fLi256ELi128ELNS4_4UMMA5MajorE0ELSO_0ELNSN_7ScaleInE0ELSP_0EEEEEENS4_6LayoutINS5_IJSC_SC_SC_EEENS5_IJNSA_ILi0EEESU_SU_EEEEENS5_IJNS4_10UnderscoreESX_SX_EEEEENS4_18SM100_TMA_2SM_LOADENS4_14ComposedLayoutINS4_7SwizzleILi3ELi4ELi3EEENS4_18smem_ptr_flag_bitsILi32EEENSS_INS5_IJNSA_ILi8EEENSA_ILi32EEEEEENS5_IJS17_SC_EEEEEEEvNS4_8identityENS4_28SM100_TMA_2SM_LOAD_MULTICASTES1B_vS1C_EENS_8epilogue10collective18CollectiveEpilogueINS1F_23Sm100TmaWarpSpecializedILi4ELi2ELi16ELb1ELb0EEEJNS5_IJSG_SG_SG_EEENS5_IJNSS_ISG_SC_EENSS_INSA_ILi16EEESC_EEEEEfSI_fSI_NS1F_6fusion15FusionCallbacksIS1J_NS1P_17LinearCombinationIffffLNS_15FloatRoundStyleE2EEES1K_S1O_JEEENS4_5SM1004TMEM4LOAD26SM100_TMEM_LOAD_32dp32b16xENS4_13SM90_TMA_LOADENS11_INS12_ILi2ELi4ELi3EEES15_NSS_INS5_IJS16_S1M_EEENS5_IJS1M_SC_EEEEEEENS4_39AutoVectorizingCopyWithAssumedAlignmentILi128EEENS4_14SM90_TMA_STOREES24_S26_S26_EEEvvEEEEvNT_6ParamsE --------------------------
	.section	.nv.info._ZN7cutlass13device_kernelINS_4gemm6kernel13GemmUniversalIN4cute5tupleIJiiiiEEENS1_10collective13CollectiveMmaINS1_35MainloopSm100TmaUmmaWarpSpecializedILi2ELi2ELi4ENS5_IJNS4_1CILi4EEENSA_ILi1EEESC_EEEEENS5_IJNSA_ILi256EEENSA_ILi128EEESG_EEEfNS5_IJlSC_lEEEfSI_NS4_8TiledMMAINS4_8MMA_AtomIJNS4_23SM100_MMA_TF32_2x1SM_SSINS_10tfloat32_tESM_fLi256ELi128ELNS4_4UMMA5MajorE0ELSO_0ELNSN_7ScaleInE0ELSP_0EEEEEENS4_6LayoutINS5_IJSC_SC_SC_EEENS5_IJNSA_ILi0EEESU_SU_EEEEENS5_IJNS4_10UnderscoreESX_SX_EEEEENS4_18SM100_TMA_2SM_LOADENS4_14ComposedLayoutINS4_7SwizzleILi3ELi4ELi3EEENS4_18smem_ptr_flag_bitsILi32EEENSS_INS5_IJNSA_ILi8EEENSA_ILi32EEEEEENS5_IJS17_SC_EEEEEEEvNS4_8identityENS4_28SM100_TMA_2SM_LOAD_MULTICASTES1B_vS1C_EENS_8epilogue10collective18CollectiveEpilogueINS1F_23Sm100TmaWarpSpecializedILi4ELi2ELi16ELb1ELb0EEEJNS5_IJSG_SG_SG_EEENS5_IJNSS_ISG_SC_EENSS_INSA_ILi16EEESC_EEEEEfSI_fSI_NS1F_6fusion15FusionCallbacksIS1J_NS1P_17LinearCombinationIffffLNS_15FloatRoundStyleE2EEES1K_S1O_JEEENS4_5SM1004TMEM4LOAD26SM100_TMEM_LOAD_32dp32b16xENS4_13SM90_TMA_LOADENS11_INS12_ILi2ELi4ELi3EEES15_NSS_INS5_IJS16_S1M_EEENS5_IJS1M_SC_EEEEEEENS4_39AutoVectorizingCopyWithAssumedAlignmentILi128EEENS4_14SM90_TMA_STOREES24_S26_S26_EEEvvEEEEvNT_6ParamsE,"",@"SHT_CUDA_INFO"
	.sectionflags	@""
	.align	4


	//----- nvinfo : EIATTR_CUDA_API_VERSION
	.align		4
        /*0000*/ 	.byte	0x04, 0x37
        /*0002*/ 	.short	(.L_31 - .L_30)
.L_30:
        /*0004*/ 	.word	0x00000082


	//----- nvinfo : EIATTR_KPARAM_INFO
	.align		4
.L_31:
        /*0008*/ 	.byte	0x04, 0x17
        /*000a*/ 	.short	(.L_33 - .L_32)
.L_32:
        /*000c*/ 	.word	0x00000000
        /*0010*/ 	.short	0x0000
        /*0012*/ 	.short	0x0000
        /*0014*/ 	.byte	0x00, 0xf0, 0x01, 0x20


	//----- nvinfo : EIATTR_AT_ENTRY_FRAGMENTS
	.align		4
.L_33:
        /*0018*/ 	.byte	0x04, 0x4f
        /*001a*/ 	.short	(.L_35 - .L_34)


	//   ....[0]....
.L_34:
        /*001c*/ 	.word	0x00000007


	//----- nvinfo : EIATTR_RESERVED_SMEM_USED
	.align		4
.L_35:
        /*0020*/ 	.byte	0x01, 0x41
	.zero		2


	//----- nvinfo : EIATTR_SPARSE_MMA_MASK
	.align		4
        /*0024*/ 	.byte	0x03, 0x50
        /*0026*/ 	.short	0x0000


	//----- nvinfo : EIATTR_TCGEN05_2CTA_USED
	.align		4
        /*0028*/ 	.byte	0x01, 0x52
	.zero		2


	//----- nvinfo : EIATTR_MAXREG_COUNT
	.align		4
        /*002c*/ 	.byte	0x03, 0x1b
        /*002e*/ 	.short	0x00ff


	//----- nvinfo : EIATTR_NUM_BARRIERS
	.align		4
        /*0030*/ 	.byte	0x02, 0x4c
        /*0032*/ 	.byte	0x07
	.zero		1


	//----- nvinfo : EIATTR_EXTERNS
	.align		4
        /*0034*/ 	.byte	0x04, 0x0f
        /*0036*/ 	.short	(.L_37 - .L_36)


	//   ....[0]....
	.align		4
.L_36:
        /*0038*/ 	.word	index@(__assertfail)


	//----- nvinfo : EIATTR_MERCURY_ISA_VERSION
	.align		4
.L_37:
        /*003c*/ 	.byte	0x03, 0x5f
        /*003e*/ 	.short	0x0101


	//----- nvinfo : EIATTR_INT_WARP_WIDE_INSTR_OFFSETS
	.align		4
        /*0040*/ 	.byte	0x04, 0x31
        /*0042*/ 	.short	(.L_39 - .L_38)


	//   ....[0]....
.L_38:
        /*0044*/ 	.word	0x00000d60


	//   ....[1]....
        /*0048*/ 	.word	0x00000e00


	//   ....[2]....
        /*004c*/ 	.word	0x00004c60


	//   ....[3]....
        /*0050*/ 	.word	0x00004c90


	//   ....[4]....
        /*0054*/ 	.word	0x00004cb0


	//   ....[5]....
        /*0058*/ 	.word	0x00005860


	//   ....[6]....
        /*005c*/ 	.word	0x000058c0


	//   ....[7]....
        /*0060*/ 	.word	0x000059c0


	//   ....[8]....
        /*0064*/ 	.word	0x00005a40


	//   ....[9]....
        /*0068*/ 	.word	0x00005b40


	//   ....[10]....
        /*006c*/ 	.word	0x00005bc0


	//   ....[11]....
        /*0070*/ 	.word	0x00005cc0


	//   ....[12]....
        /*0074*/ 	.word	0x00005d50


	//   ....[13]....
        /*0078*/ 	.word	0x00005e50


	//   ....[14]....
        /*007c*/ 	.word	0x00005ed0


	//   ....[15]....
        /*0080*/ 	.word	0x00005fd0


	//   ....[16]....
        /*0084*/ 	.word	0x00006050


	//   ....[17]....
        /*0088*/ 	.word	0x00006150


	//   ....[18]....
        /*008c*/ 	.word	0x000061e0


	//   ....[19]....
        /*0090*/ 	.word	0x000062e0


	//   ....[20]....
        /*0094*/ 	.word	0x00006370


	//----- nvinfo : EIATTR_COOP_GROUP_MASK_REGIDS
	.align		4
.L_39:
        /*0098*/ 	.byte	0x04, 0x29
        /*009a*/ 	.short	(.L_41 - .L_40)


	//   ....[0]....
.L_40:
        /*009c*/ 	.word	0xffffffff


	//   ....[1]....
        /*00a0*/ 	.word	0xffffffff


	//   ....[2]....
        /*00a4*/ 	.word	0xffffffff


	//   ....[3]....
        /*00a8*/ 	.word	0xffffffff


	//   ....[4]....
        /*00ac*/ 	.word	0xffffffff


	//   ....[5]....
        /*00b0*/ 	.word	0xffffffff


	//   ....[6]....
        /*00b4*/ 	.word	0xffffffff


	//   ....[7]....
        /*00b8*/ 	.word	0xffffffff


	//   ....[8]....
        /*00bc*/ 	.word	0xffffffff


	//   ....[9]....
        /*00c0*/ 	.word	0xffffffff


	//   ....[10]....
        /*00c4*/ 	.word	0xffffffff


	//   ....[11]....
        /*00c8*/ 	.word	0xffffffff


	//   ....[12]....
        /*00cc*/ 	.word	0xffffffff


	//   ....[13]....
        /*00d0*/ 	.word	0xffffffff


	//----- nvinfo : EIATTR_COOP_GROUP_INSTR_OFFSETS
	.align		4
.L_41:
        /*00d4*/ 	.byte	0x04, 0x28
        /*00d6*/ 	.short	(.L_43 - .L_42)


	//   ....[0]....
.L_42:
        /*00d8*/ 	.word	0x000000c0


	//   ....[1]....
        /*00dc*/ 	.word	0x00000540


	//   ....[2]....
        /*00e0*/ 	.word	0x000006d0


	//   ....[3]....
        /*00e4*/ 	.word	0x00000860


	//   ....[4]....
        /*00e8*/ 	.word	0x00000950


	//   ....[5]....
        /*00ec*/ 	.word	0x00000ab0


	//   ....[6]....
        /*00f0*/ 	.word	0x00000c40


	//   ....[7]....
        /*00f4*/ 	.word	0x00000e80


	//   ....[8]....
        /*00f8*/ 	.word	0x000026c0


	//   ....[9]....
        /*00fc*/ 	.word	0x00003470


	//   ....[10]....
        /*0100*/ 	.word	0x00003980


	//   ....[11]....
        /*0104*/ 	.word	0x00003c30


	//   ....[12]....
        /*0108*/ 	.word	0x00004b50


	//   ....[13]....
        /*010c*/ 	.word	0x00004d70


	//----- nvinfo : EIATTR_VRC_CTA_INIT_COUNT
	.align		4
.L_43:
        /*0110*/ 	.byte	0x02, 0x4a
        /*0112*/ 	.byte	0x80
	.zero		1


	//----- nvinfo : EIATTR_SYSCALL_OFFSETS
	.align		4
        /*0114*/ 	.byte	0x04, 0x46
        /*0116*/ 	.short	(.L_45 - .L_44)


	//   ....[0]....
.L_44:
        /*0118*/ 	.word	0x00007000


	//   ....[1]....
        /*011c*/ 	.word	0x000070f0


	//   ....[2]....
        /*0120*/ 	.word	0x000078b0


	//   ....[3]....
        /*0124*/ 	.word	0x00008030


	//   ....[4]....
        /*0128*/ 	.word	0x00008780


	//   ....[5]....
        /*012c*/ 	.word	0x00008f20


	//   ....[6]....
        /*0130*/ 	.word	0x000096c0


	//   ....[7]....
        /*0134*/ 	.word	0x00009e90


	//   ....[8]....
        /*0138*/ 	.word	0x0000a630


	//   ....[9]....
        /*013c*/ 	.word	0x0000ad80


	//----- nvinfo : EIATTR_MBARRIER_INSTR_OFFSETS
	.align		4
.L_45:
        /*0140*/ 	.byte	0x04, 0x39
        /*0142*/ 	.short	(.L_47 - .L_46)


	//   ....[0]....
.L_46:
        /*0144*/ 	.word	0x00000680
        /*0148*/ 	.word	0x000000ff
        /*014c*/ 	.word	0x00000000
        /*0150*/ 	.short	0x0100
        /*0152*/ 	.byte	0x04
	.zero		1


	//   ....[1]....
        /*0154*/ 	.word	0x00000690
        /*0158*/ 	.word	0x000000ff
        /*015c*/ 	.word	0x00000010
        /*0160*/ 	.short	0x0100
        /*0162*/ 	.byte	0x04
	.zero		1


	//   ....[2]....
        /*0164*/ 	.word	0x000006a0
        /*0168*/ 	.word	0x000000ff
        /*016c*/ 	.word	0x00000008
        /*0170*/ 	.short	0x0100
        /*0172*/ 	.byte	0x04
	.zero		1


	//   ....[3]....
        /*0174*/ 	.word	0x000006b0
        /*0178*/ 	.word	0x000000ff
        /*017c*/ 	.word	0x00000018
        /*0180*/ 	.short	0x0100
        /*0182*/ 	.byte	0x04
	.zero		1


	//   ....[4]....
        /*0184*/ 	.word	0x000007d0
        /*0188*/ 	.word	0x000000ff
        /*018c*/ 	.word	0x00000020
        /*0190*/ 	.short	0x0100
        /*0192*/ 	.byte	0x04
	.zero		1


	//   ....[5]....
        /*0194*/ 	.word	0x000007e0
        /*0198*/ 	.word	0x000000ff
        /*019c*/ 	.word	0x00000040
        /*01a0*/ 	.short	0x0100
        /*01a2*/ 	.byte	0x04
	.zero		1


	//   ....[6]....
        /*01a4*/ 	.word	0x000007f0
        /*01a8*/ 	.word	0x000000ff
        /*01ac*/ 	.word	0x00000028
        /*01b0*/ 	.short	0x0100
        /*01b2*/ 	.byte	0x04
	.zero		1


	//   ....[7]....
        /*01b4*/ 	.word	0x00000800
        /*01b8*/ 	.word	0x000000ff
        /*01bc*/ 	.word	0x00000048
        /*01c0*/ 	.short	0x0100
        /*01c2*/ 	.byte	0x04
	.zero		1


	//   ....[8]....
        /*01c4*/ 	.word	0x00000810
        /*01c8*/ 	.word	0x000000ff
        /*01cc*/ 	.word	0x00000030
        /*01d0*/ 	.short	0x0100
        /*01d2*/ 	.byte	0x04
	.zero		1


	//   ....[9]....
        /*01d4*/ 	.word	0x00000820
        /*01d8*/ 	.word	0x000000ff
        /*01dc*/ 	.word	0x00000050
        /*01e0*/ 	.short	0x0100
        /*01e2*/ 	.byte	0x04
	.zero		1


	//   ....[10]....
        /*01e4*/ 	.word	0x00000830
        /*01e8*/ 	.word	0x000000ff
        /*01ec*/ 	.word	0x00000038
        /*01f0*/ 	.short	0x0100
        /*01f2*/ 	.byte	0x04
	.zero		1


	//   ....[11]....
        /*01f4*/ 	.word	0x00000840
        /*01f8*/ 	.word	0x000000ff
        /*01fc*/ 	.word	0x00000058
        /*0200*/ 	.short	0x0100
        /*0202*/ 	.byte	0x04
	.zero		1


	//   ....[12]....
        /*0204*/ 	.word	0x00000920
        /*0208*/ 	.word	0x000000ff
        /*020c*/ 	.word	0x00000060
        /*0210*/ 	.short	0x0100
        /*0212*/ 	.byte	0x06
	.zero		1


	//   ....[13]....
        /*0214*/ 	.word	0x00000930
        /*0218*/ 	.word	0x000000ff
        /*021c*/ 	.word	0x00000068
        /*0220*/ 	.short	0x0100
        /*0222*/ 	.byte	0x06
	.zero		1


	//   ....[14]....
        /*0224*/ 	.word	0x00000a60
        /*0228*/ 	.word	0x000000ff
        /*022c*/ 	.word	0x00000070
        /*0230*/ 	.short	0x0100
        /*0232*/ 	.byte	0x06
	.zero		1


	//   ....[15]....
        /*0234*/ 	.word	0x00000a70
        /*0238*/ 	.word	0x000000ff
        /*023c*/ 	.word	0x00000080
        /*0240*/ 	.short	0x0100
        /*0242*/ 	.byte	0x06
	.zero		1


	//   ....[16]....
        /*0244*/ 	.word	0x00000a80
        /*0248*/ 	.word	0x000000ff
        /*024c*/ 	.word	0x00000078
        /*0250*/ 	.short	0x0100
        /*0252*/ 	.byte	0x06
	.zero		1


	//   ....[17]....
        /*0254*/ 	.word	0x00000a90
        /*0258*/ 	.word	0x000000ff
        /*025c*/ 	.word	0x00000088
        /*0260*/ 	.short	0x0100
        /*0262*/ 	.byte	0x06
	.zero		1


	//   ....[18]....
        /*0264*/ 	.word	0x00000bb0
        /*0268*/ 	.word	0x000000ff
        /*026c*/ 	.word	0x00000090
        /*0270*/ 	.short	0x0100
        /*0272*/ 	.byte	0x04
	.zero		1


	//   ....[19]....
        /*0274*/ 	.word	0x00000bc0
        /*0278*/ 	.word	0x000000ff
        /*027c*/ 	.word	0x000000b0
        /*0280*/ 	.short	0x0100
        /*0282*/ 	.byte	0x04
	.zero		1


	//   ....[20]....
        /*0284*/ 	.word	0x00000bd0
        /*0288*/ 	.word	0x000000ff
        /*028c*/ 	.word	0x00000098
        /*0290*/ 	.short	0x0100
        /*0292*/ 	.byte	0x04
	.zero		1


	//   ....[21]....
        /*0294*/ 	.word	0x00000be0
        /*0298*/ 	.word	0x000000ff
        /*029c*/ 	.word	0x000000b8
        /*02a0*/ 	.short	0x0100
        /*02a2*/ 	.byte	0x04
	.zero		1


	//   ....[22]....
        /*02a4*/ 	.word	0x00000bf0
        /*02a8*/ 	.word	0x000000ff
        /*02ac*/ 	.word	0x000000a0
        /*02b0*/ 	.short	0x0100
        /*02b2*/ 	.byte	0x04
	.zero		1


	//   ....[23]....
        /*02b4*/ 	.word	0x00000c00
        /*02b8*/ 	.word	0x000000ff
        /*02bc*/ 	.word	0x000000c0
        /*02c0*/ 	.short	0x0100
        /*02c2*/ 	.byte	0x04
	.zero		1


	//   ....[24]....
        /*02c4*/ 	.word	0x00000c10
        /*02c8*/ 	.word	0x000000ff
        /*02cc*/ 	.word	0x000000a8
        /*02d0*/ 	.short	0x0100
        /*02d2*/ 	.byte	0x04
	.zero		1


	//   ....[25]....
        /*02d4*/ 	.word	0x00000c20
        /*02d8*/ 	.word	0x000000ff
        /*02dc*/ 	.word	0x000000c8
        /*02e0*/ 	.short	0x0100
        /*02e2*/ 	.byte	0x04
	.zero		1


	//   ....[26]....
        /*02e4*/ 	.word	0x00000d10
        /*02e8*/ 	.word	0x000000ff
        /*02ec*/ 	.word	0x000000d0
        /*02f0*/ 	.short	0x0100
        /*02f2*/ 	.byte	0x04
	.zero		1


	//   ....[27]....
        /*02f4*/ 	.word	0x00000d20
        /*02f8*/ 	.word	0x000000ff
        /*02fc*/ 	.word	0x000000e0
        /*0300*/ 	.short	0x0100
        /*0302*/ 	.byte	0x04
	.zero		1


	//   ....[28]....
        /*0304*/ 	.word	0x00000d30
        /*0308*/ 	.word	0x000000ff
        /*030c*/ 	.word	0x000000d8
        /*0310*/ 	.short	0x0100
        /*0312*/ 	.byte	0x04
	.zero		1


	//   ....[29]....
        /*0314*/ 	.word	0x00000d40
        /*0318*/ 	.word	0x000000ff
        /*031c*/ 	.word	0x000000e8
        /*0320*/ 	.short	0x0100
        /*0322*/ 	.byte	0x04
	.zero		1


	//   ....[30]....
        /*0324*/ 	.word	0x00000e40
        /*0328*/ 	.word	0x000000ff
        /*032c*/ 	.word	0x000000f0
        /*0330*/ 	.short	0x0100
        /*0332*/ 	.byte	0x06
	.zero		1


	//   ....[31]....
        /*0334*/ 	.word	0x00001a20
        /*0338*/ 	.word	0x00000000
        /*033c*/ 	.word	0x000000e0
        /*0340*/ 	.short	0x010a
        /*0342*/ 	.byte	0xff
	.zero		1


	//   ....[32]....
        /*0344*/ 	.word	0x00001a50
        /*0348*/ 	.word	0x00000000
        /*034c*/ 	.word	0x000000d0
        /*0350*/ 	.short	0x0101
        /*0352*/ 	.byte	0xff
	.zero		1


	//   ....[33]....
        /*0354*/ 	.word	0x00001b10
        /*0358*/ 	.word	0x000000ff
        /*035c*/ 	.word	0x00000010
        /*0360*/ 	.short	0x010a
        /*0362*/ 	.byte	0x04
	.zero		1


	//   ....[34]....
        /*0364*/ 	.word	0x00001be0
        /*0368*/ 	.word	0x000000ff
        /*036c*/ 	.word	0x00000010
        /*0370*/ 	.short	0x010a
        /*0372*/ 	.byte	0x07
	.zero		1


	//   ....[35]....
        /*0374*/ 	.word	0x00001d40
        /*0378*/ 	.word	0x000000ff
        /*037c*/ 	.word	0x00000010
        /*0380*/ 	.short	0x010a
        /*0382*/ 	.byte	0x04
	.zero		1


	//   ....[36]....
        /*0384*/ 	.word	0x00002110
        /*0388*/ 	.word	0x000000ff
        /*038c*/ 	.word	0x00000068
        /*0390*/ 	.short	0x0101
        /*0392*/ 	.byte	0x16
	.zero		1


	//   ....[37]....
        /*0394*/ 	.word	0x00002130
        /*0398*/ 	.word	0x000000ff
        /*039c*/ 	.word	0x00000010
        /*03a0*/ 	.short	0x010a
        /*03a2*/ 	.byte	0x04
	.zero		1


	//   ....[38]....
        /*03a4*/ 	.word	0x000021b0
        /*03a8*/ 	.word	0x000000ff
        /*03ac*/ 	.word	0x00000010
        /*03b0*/ 	.short	0x010a
        /*03b2*/ 	.byte	0x07
	.zero		1


	//   ....[39]....
        /*03b4*/ 	.word	0x000022f0
        /*03b8*/ 	.word	0x000000ff
        /*03bc*/ 	.word	0x00000010
        /*03c0*/ 	.short	0x010a
        /*03c2*/ 	.byte	0x04
	.zero		1


	//   ....[40]....
        /*03c4*/ 	.word	0x000026f0
        /*03c8*/ 	.word	0x00000003
        /*03cc*/ 	.word	0x00000070
        /*03d0*/ 	.short	0x010a
        /*03d2*/ 	.byte	0xff
	.zero		1


	//   ....[41]....
        /*03d4*/ 	.word	0x00002840
        /*03d8*/ 	.word	0x00000000
        /*03dc*/ 	.word	0x00000000
        /*03e0*/ 	.short	0x0101
        /*03e2*/ 	.byte	0xff
	.zero		1


	//   ....[42]....
        /*03e4*/ 	.word	0x00002e00
        /*03e8*/ 	.word	0x000000ff
        /*03ec*/ 	.word	0x00000000
        /*03f0*/ 	.short	0x010a
        /*03f2*/ 	.byte	0x04
	.zero		1


	//   ....[43]....
        /*03f4*/ 	.word	0x00002ea0
        /*03f8*/ 	.word	0x00000000
        /*03fc*/ 	.word	0x00000000
        /*0400*/ 	.short	0x010a
        /*0402*/ 	.byte	0xff
	.zero		1


	//   ....[44]....
        /*0404*/ 	.word	0x00002fd0
        /*0408*/ 	.word	0x00000000
        /*040c*/ 	.word	0x000000d0
        /*0410*/ 	.short	0x010a
        /*0412*/ 	.byte	0xff
	.zero		1


	//   ....[45]....
        /*0414*/ 	.word	0x00003040
        /*0418*/ 	.word	0x00000000
        /*041c*/ 	.word	0x00000000
        /*0420*/ 	.short	0x0101
        /*0422*/ 	.byte	0xff
	.zero		1


	//   ....[46]....
        /*0424*/ 	.word	0x00003060
        /*0428*/ 	.word	0x000000ff
        /*042c*/ 	.word	0x00000080
        /*0430*/ 	.short	0x010a
        /*0432*/ 	.byte	0x04
	.zero		1


	//   ....[47]....
        /*0434*/ 	.word	0x00003180
        /*0438*/ 	.word	0x00000000
        /*043c*/ 	.word	0x00000070
        /*0440*/ 	.short	0x010a
        /*0442*/ 	.byte	0xff
	.zero		1


	//   ....[48]....
        /*0444*/ 	.word	0x00003280
        /*0448*/ 	.word	0x00000000
        /*044c*/ 	.word	0x00000000
        /*0450*/ 	.short	0x0101
        /*0452*/ 	.byte	0xff
	.zero		1


	//   ....[49]....
        /*0454*/ 	.word	0x00003310
        /*0458*/ 	.word	0x000000ff
        /*045c*/ 	.word	0x00000080
        /*0460*/ 	.short	0x0106
        /*0462*/ 	.byte	0x04
	.zero		1


	//   ....[50]....
        /*0464*/ 	.word	0x00003330
        /*0468*/ 	.word	0x000000ff
        /*046c*/ 	.word	0x00000080
        /*0470*/ 	.short	0x010a
        /*0472*/ 	.byte	0x04
	.zero		1


	//   ....[51]....
        /*0474*/ 	.word	0x000033c0
        /*0478*/ 	.word	0x000000ff
        /*047c*/ 	.word	0x00000080
        /*0480*/ 	.short	0x0106
        /*0482*/ 	.byte	0x07
	.zero		1


	//   ....[52]....
        /*0484*/ 	.word	0x00003400
        /*0488*/ 	.word	0x00000000
        /*048c*/ 	.word	0x00000080
        /*0490*/ 	.short	0x010a
        /*0492*/ 	.byte	0xff
	.zero		1


	//   ....[53]....
        /*0494*/ 	.word	0x00003660
        /*0498*/ 	.word	0x000000ff
        /*049c*/ 	.word	0x00000008
        /*04a0*/ 	.short	0x010a
        /*04a2*/ 	.byte	0x05
	.zero		1


	//   ....[54]....
        /*04a4*/ 	.word	0x00003680
        /*04a8*/ 	.word	0x000000ff
        /*04ac*/ 	.word	0x00000008
        /*04b0*/ 	.short	0x010a
        /*04b2*/ 	.byte	0x05
	.zero		1


	//   ....[55]....
        /*04b4*/ 	.word	0x00003820
        /*04b8*/ 	.word	0x000000ff
        /*04bc*/ 	.word	0x00000008
        /*04c0*/ 	.short	0x010a
        /*04c2*/ 	.byte	0x05
	.zero		1


	//   ....[56]....
        /*04c4*/ 	.word	0x00003840
        /*04c8*/ 	.word	0x000000ff
        /*04cc*/ 	.word	0x00000008
        /*04d0*/ 	.short	0x010a
        /*04d2*/ 	.byte	0x05
	.zero		1


	//   ....[57]....
        /*04d4*/ 	.word	0x00003910
        /*04d8*/ 	.word	0x000000ff
        /*04dc*/ 	.word	0x00000000
        /*04e0*/ 	.short	0x0101
        /*04e2*/ 	.byte	0x04
	.zero		1


	//   ....[58]....
        /*04e4*/ 	.word	0x00003cd0
        /*04e8*/ 	.word	0x00000003
        /*04ec*/ 	.word	0x00000070
        /*04f0*/ 	.short	0x010a
        /*04f2*/ 	.byte	0xff
	.zero		1


	//   ....[59]....
        /*04f4*/ 	.word	0x00003d90
        /*04f8*/ 	.word	0x00000003
        /*04fc*/ 	.word	0x00000000
        /*0500*/ 	.short	0x0101
        /*0502*/ 	.byte	0xff
	.zero		1


	//   ....[60]....
        /*0504*/ 	.word	0x00003e80
        /*0508*/ 	.word	0x000000ff
        /*050c*/ 	.word	0x00000000
        /*0510*/ 	.short	0x010a
        /*0512*/ 	.byte	0x04
	.zero		1


	//   ....[61]....
        /*0514*/ 	.word	0x00003e90
        /*0518*/ 	.word	0x000000ff
        /*051c*/ 	.word	0x000000b0
        /*0520*/ 	.short	0x010a
        /*0522*/ 	.byte	0x07
	.zero		1


	//   ....[62]....
        /*0524*/ 	.word	0x00003f50
        /*0528*/ 	.word	0x000000ff
        /*052c*/ 	.word	0x00000000
        /*0530*/ 	.short	0x010a
        /*0532*/ 	.byte	0x05
	.zero		1


	//   ....[63]....
        /*0534*/ 	.word	0x000040a0
        /*0538*/ 	.word	0x000000ff
        /*053c*/ 	.word	0x00000000
        /*0540*/ 	.short	0x010a
        /*0542*/ 	.byte	0x07
	.zero		1


	//   ....[64]....
        /*0544*/ 	.word	0x00004810
        /*0548*/ 	.word	0x000000ff
        /*054c*/ 	.word	0x00000000
        /*0550*/ 	.short	0x010a
        /*0552*/ 	.byte	0x04
	.zero		1


	//   ....[65]....
        /*0554*/ 	.word	0x000048b0
        /*0558*/ 	.word	0x000000ff
        /*055c*/ 	.word	0x00000000
        /*0560*/ 	.short	0x010a
        /*0562*/ 	.byte	0x05
	.zero		1


	//   ....[66]....
        /*0564*/ 	.word	0x00004940
        /*0568*/ 	.word	0x000000ff
        /*056c*/ 	.word	0x00000000
        /*0570*/ 	.short	0x010a
        /*0572*/ 	.byte	0x05
	.zero		1


	//   ....[67]....
        /*0574*/ 	.word	0x000049e0
        /*0578*/ 	.word	0x00000002
        /*057c*/ 	.word	0x00000000
        /*0580*/ 	.short	0x010a
        /*0582*/ 	.byte	0xff
	.zero		1


	//   ....[68]....
        /*0584*/ 	.word	0x00004a20
        /*0588*/ 	.word	0x00000002
        /*058c*/ 	.word	0x00000000
        /*0590*/ 	.short	0x010a
        /*0592*/ 	.byte	0xff
	.zero		1


	//   ....[69]....
        /*0594*/ 	.word	0x00004aa0
        /*0598*/ 	.word	0x000000ff
        /*059c*/ 	.word	0x00000000
        /*05a0*/ 	.short	0x0101
        /*05a2*/ 	.byte	0x04
	.zero		1


	//   ....[70]....
        /*05a4*/ 	.word	0x00004ae0
        /*05a8*/ 	.word	0x000000ff
        /*05ac*/ 	.word	0x000000f0
        /*05b0*/ 	.short	0x010a
        /*05b2*/ 	.byte	0x3e
	.zero		1


	//   ....[71]....
        /*05b4*/ 	.word	0x00004b40
        /*05b8*/ 	.word	0x000000ff
        /*05bc*/ 	.word	0x00000000
        /*05c0*/ 	.short	0x0101
        /*05c2*/ 	.byte	0x04
	.zero		1


	//   ....[72]....
        /*05c4*/ 	.word	0x00005010
        /*05c8*/ 	.word	0x00000008
        /*05cc*/ 	.word	0x00000070
        /*05d0*/ 	.short	0x010a
        /*05d2*/ 	.byte	0xff
	.zero		1


	//   ....[73]....
        /*05d4*/ 	.word	0x00005180
        /*05d8*/ 	.word	0x00000000
        /*05dc*/ 	.word	0x00000000
        /*05e0*/ 	.short	0x0101
        /*05e2*/ 	.byte	0xff
	.zero		1


	//   ....[74]....
        /*05e4*/ 	.word	0x00005670
        /*05e8*/ 	.word	0x000000ff
        /*05ec*/ 	.word	0x00000068
        /*05f0*/ 	.short	0x010a
        /*05f2*/ 	.byte	0x15
	.zero		1


	//   ....[75]....
        /*05f4*/ 	.word	0x00005800
        /*05f8*/ 	.word	0x000000ff
        /*05fc*/ 	.word	0x00000040
        /*0600*/ 	.short	0x010a
        /*0602*/ 	.byte	0x15
	.zero		1


	//   ....[76]....
        /*0604*/ 	.word	0x00005960
        /*0608*/ 	.word	0x000000ff
        /*060c*/ 	.word	0x00000020
        /*0610*/ 	.short	0x010b
        /*0612*/ 	.byte	0x15
	.zero		1


	//   ....[77]....
        /*0614*/ 	.word	0x00005980
        /*0618*/ 	.word	0x000000ff
        /*061c*/ 	.word	0x00000000
        /*0620*/ 	.short	0x0101
        /*0622*/ 	.byte	0x06
	.zero		1


	//   ....[78]....
        /*0624*/ 	.word	0x00005990
        /*0628*/ 	.word	0x000000ff
        /*062c*/ 	.word	0x00000048
        /*0630*/ 	.short	0x010a
        /*0632*/ 	.byte	0x15
	.zero		1


	//   ....[79]....
        /*0634*/ 	.word	0x00005af0
        /*0638*/ 	.word	0x000000ff
        /*063c*/ 	.word	0x00000028
        /*0640*/ 	.short	0x010b
        /*0642*/ 	.byte	0x15
	.zero		1


	//   ....[80]....
        /*0644*/ 	.word	0x00005b00
        /*0648*/ 	.word	0x000000ff
        /*064c*/ 	.word	0x00000000
        /*0650*/ 	.short	0x0101
        /*0652*/ 	.byte	0x07
	.zero		1


	//   ....[81]....
        /*0654*/ 	.word	0x00005b10
        /*0658*/ 	.word	0x000000ff
        /*065c*/ 	.word	0x00000050
        /*0660*/ 	.short	0x010a
        /*0662*/ 	.byte	0x15
	.zero		1


	//   ....[82]....
        /*0664*/ 	.word	0x00005c60
        /*0668*/ 	.word	0x000000ff
        /*066c*/ 	.word	0x00000030
        /*0670*/ 	.short	0x010b
        /*0672*/ 	.byte	0x15
	.zero		1


	//   ....[83]....
        /*0674*/ 	.word	0x00005c80
        /*0678*/ 	.word	0x000000ff
        /*067c*/ 	.word	0x00000000
        /*0680*/ 	.short	0x0101
        /*0682*/ 	.byte	0x18
	.zero		1


	//   ....[84]....
        /*0684*/ 	.word	0x00005c90
        /*0688*/ 	.word	0x000000ff
        /*068c*/ 	.word	0x00000058
        /*0690*/ 	.short	0x010a
        /*0692*/ 	.byte	0x15
	.zero		1


	//   ....[85]....
        /*0694*/ 	.word	0x00005df0
        /*0698*/ 	.word	0x000000ff
        /*069c*/ 	.word	0x00000038
        /*06a0*/ 	.short	0x010b
        /*06a2*/ 	.byte	0x15
	.zero		1


	//   ....[86]....
        /*06a4*/ 	.word	0x00005e10
        /*06a8*/ 	.word	0x000000ff
        /*06ac*/ 	.word	0x00000000
        /*06b0*/ 	.short	0x0101
        /*06b2*/ 	.byte	0x10
	.zero		1


	//   ....[87]....
        /*06b4*/ 	.word	0x00005e20
        /*06b8*/ 	.word	0x000000ff
        /*06bc*/ 	.word	0x00000040
        /*06c0*/ 	.short	0x010a
        /*06c2*/ 	.byte	0x15
	.zero		1


	//   ....[88]....
        /*06c4*/ 	.word	0x00005f80
        /*06c8*/ 	.word	0x000000ff
        /*06cc*/ 	.word	0x00000020
        /*06d0*/ 	.short	0x010b
        /*06d2*/ 	.byte	0x15
	.zero		1


	//   ....[89]....
        /*06d4*/ 	.word	0x00005f90
        /*06d8*/ 	.word	0x000000ff
        /*06dc*/ 	.word	0x00000000
        /*06e0*/ 	.short	0x0101
        /*06e2*/ 	.byte	0x06
	.zero		1


	//   ....[90]....
        /*06e4*/ 	.word	0x00005fa0
        /*06e8*/ 	.word	0x000000ff
        /*06ec*/ 	.word	0x00000048
        /*06f0*/ 	.short	0x010a
        /*06f2*/ 	.byte	0x15
	.zero		1


	//   ....[91]....
        /*06f4*/ 	.word	0x00006100
        /*06f8*/ 	.word	0x000000ff
        /*06fc*/ 	.word	0x00000028
        /*0700*/ 	.short	0x010b
        /*0702*/ 	.byte	0x15
	.zero		1


	//   ....[92]....
        /*0704*/ 	.word	0x00006110
        /*0708*/ 	.word	0x000000ff
        /*070c*/ 	.word	0x00000000
        /*0710*/ 	.short	0x0101
        /*0712*/ 	.byte	0x07
	.zero		1


	//   ....[93]....
        /*0714*/ 	.word	0x00006120
        /*0718*/ 	.word	0x000000ff
        /*071c*/ 	.word	0x00000050
        /*0720*/ 	.short	0x010a
        /*0722*/ 	.byte	0x15
	.zero		1


	//   ....[94]....
        /*0724*/ 	.word	0x00006290
        /*0728*/ 	.word	0x000000ff
        /*072c*/ 	.word	0x00000030
        /*0730*/ 	.short	0x010b
        /*0732*/ 	.byte	0x15
	.zero		1


	//   ....[95]....
        /*0734*/ 	.word	0x000062a0
        /*0738*/ 	.word	0x000000ff
        /*073c*/ 	.word	0x00000000
        /*0740*/ 	.short	0x0101
        /*0742*/ 	.byte	0x18
	.zero		1


	//   ....[96]....
        /*0744*/ 	.word	0x000062b0
        /*0748*/ 	.word	0x000000ff
        /*074c*/ 	.word	0x00000058
        /*0750*/ 	.short	0x010a
        /*0752*/ 	.byte	0x15
	.zero		1


	//   ....[97]....
        /*0754*/ 	.word	0x000064a0
        /*0758*/ 	.word	0x000000ff
        /*075c*/ 	.word	0x00000038
        /*0760*/ 	.short	0x010b
        /*0762*/ 	.byte	0x15
	.zero		1


	//   ....[98]....
        /*0764*/ 	.word	0x000064b0
        /*0768*/ 	.word	0x000000ff
        /*076c*/ 	.word	0x00000000
        /*0770*/ 	.short	0x0101
        /*0772*/ 	.byte	0x10
	.zero		1


	//   ....[99]....
        /*0774*/ 	.word	0x000064d0
        /*0778*/ 	.word	0x000000ff
        /*077c*/ 	.word	0x00000040
        /*0780*/ 	.short	0x010a
        /*0782*/ 	.byte	0x15
	.zero		1


	//   ....[100]....
        /*0784*/ 	.word	0x000064f0
        /*0788*/ 	.word	0x000000ff
        /*078c*/ 	.word	0x00000048
        /*0790*/ 	.short	0x010a
        /*0792*/ 	.byte	0x15
	.zero		1


	//   ....[101]....
        /*0794*/ 	.word	0x00006510
        /*0798*/ 	.word	0x000000ff
        /*079c*/ 	.word	0x00000050
        /*07a0*/ 	.short	0x010a
        /*07a2*/ 	.byte	0x15
	.zero		1


	//   ....[102]....
        /*07a4*/ 	.word	0x00006560
        /*07a8*/ 	.word	0x00000002
        /*07ac*/ 	.word	0x00000058
        /*07b0*/ 	.short	0x010a
        /*07b2*/ 	.byte	0xff
	.zero		1


	//   ....[103]....
        /*07b4*/ 	.word	0x00006870
        /*07b8*/ 	.word	0x00000000
        /*07bc*/ 	.word	0x00000070
        /*07c0*/ 	.short	0x010a
        /*07c2*/ 	.byte	0xff
	.zero		1


	//   ....[104]....
        /*07c4*/ 	.word	0x00006940
        /*07c8*/ 	.word	0x00000000
        /*07cc*/ 	.word	0x00000000
        /*07d0*/ 	.short	0x0101
        /*07d2*/ 	.byte	0xff
	.zero		1


	//   ....[105]....
        /*07d4*/ 	.word	0x00007580
        /*07d8*/ 	.word	0x000000ff
        /*07dc*/ 	.word	0x00000020
        /*07e0*/ 	.short	0x010a
        /*07e2*/ 	.byte	0x2b
	.zero		1


	//   ....[106]....
        /*07e4*/ 	.word	0x000075b0
        /*07e8*/ 	.word	0x00000048
        /*07ec*/ 	.word	0x00000090
        /*07f0*/ 	.short	0x010a
        /*07f2*/ 	.byte	0xff
	.zero		1


	//   ....[107]....
        /*07f4*/ 	.word	0x000076a0
        /*07f8*/ 	.word	0x000000ff
        /*07fc*/ 	.word	0x00000020
        /*0800*/ 	.short	0x010a
        /*0802*/ 	.byte	0x2b
	.zero		1


	//   ....[108]....
        /*0804*/ 	.word	0x00007790
        /*0808*/ 	.word	0x00000048
        /*080c*/ 	.word	0x00000090
        /*0810*/ 	.short	0x010a
        /*0812*/ 	.byte	0xff
	.zero		1


	//   ....[109]....
        /*0814*/ 	.word	0x00007d60
        /*0818*/ 	.word	0x00000000
        /*081c*/ 	.word	0x00000000
        /*0820*/ 	.short	0x0101
        /*0822*/ 	.byte	0xff
	.zero		1


	//   ....[110]....
        /*0824*/ 	.word	0x00007d70
        /*0828*/ 	.word	0x00000002
        /*082c*/ 	.word	0x00000020
        /*0830*/ 	.short	0x010a
        /*0832*/ 	.byte	0xff
	.zero		1


	//   ....[111]....
        /*0834*/ 	.word	0x00007e50
        /*0838*/ 	.word	0x00000002
        /*083c*/ 	.word	0x00000020
        /*0840*/ 	.short	0x010a
        /*0842*/ 	.byte	0xff
	.zero		1


	//   ....[112]....
        /*0844*/ 	.word	0x000084b0
        /*0848*/ 	.word	0x00000010
        /*084c*/ 	.word	0x00000000
        /*0850*/ 	.short	0x0101
        /*0852*/ 	.byte	0xff
	.zero		1


	//   ....[113]....
        /*0854*/ 	.word	0x000084d0
        /*0858*/ 	.word	0x00000000
        /*085c*/ 	.word	0x00000020
        /*0860*/ 	.short	0x010a
        /*0862*/ 	.byte	0xff
	.zero		1


	//   ....[114]....
        /*0864*/ 	.word	0x000085a0
        /*0868*/ 	.word	0x00000000
        /*086c*/ 	.word	0x00000020
        /*0870*/ 	.short	0x010a
        /*0872*/ 	.byte	0xff
	.zero		1


	//   ....[115]....
        /*0874*/ 	.word	0x00008c10
        /*0878*/ 	.word	0x00000010
        /*087c*/ 	.word	0x00000000
        /*0880*/ 	.short	0x0101
        /*0882*/ 	.byte	0xff
	.zero		1


	//   ....[116]....
        /*0884*/ 	.word	0x00008c30
        /*0888*/ 	.word	0x00000000
        /*088c*/ 	.word	0x00000020
        /*0890*/ 	.short	0x010a
        /*0892*/ 	.byte	0xff
	.zero		1


	//   ....[117]....
        /*0894*/ 	.word	0x00008d00
        /*0898*/ 	.word	0x00000000
        /*089c*/ 	.word	0x00000020
        /*08a0*/ 	.short	0x010a
        /*08a2*/ 	.byte	0xff
	.zero		1


	//   ....[118]....
        /*08a4*/ 	.word	0x000093a0
        /*08a8*/ 	.word	0x00000010
        /*08ac*/ 	.word	0x00000000
        /*08b0*/ 	.short	0x0101
        /*08b2*/ 	.byte	0xff
	.zero		1


	//   ....[119]....
        /*08b4*/ 	.word	0x000093c0
        /*08b8*/ 	.word	0x00000000
        /*08bc*/ 	.word	0x00000020
        /*08c0*/ 	.short	0x010a
        /*08c2*/ 	.byte	0xff
	.zero		1


	//   ....[120]....
        /*08c4*/ 	.word	0x00009490
        /*08c8*/ 	.word	0x00000000
        /*08cc*/ 	.word	0x00000020
        /*08d0*/ 	.short	0x010a
        /*08d2*/ 	.byte	0xff
	.zero		1


	//   ....[121]....
        /*08d4*/ 	.word	0x00009b70
        /*08d8*/ 	.word	0x00000010
        /*08dc*/ 	.word	0x00000000
        /*08e0*/ 	.short	0x0101
        /*08e2*/ 	.byte	0xff
	.zero		1


	//   ....[122]....
        /*08e4*/ 	.word	0x00009b90
        /*08e8*/ 	.word	0x00000000
        /*08ec*/ 	.word	0x00000020
        /*08f0*/ 	.short	0x010a
        /*08f2*/ 	.byte	0xff
	.zero		1


	//   ....[123]....
        /*08f4*/ 	.word	0x00009c60
        /*08f8*/ 	.word	0x00000000
        /*08fc*/ 	.word	0x00000020
        /*0900*/ 	.short	0x010a
        /*0902*/ 	.byte	0xff
	.zero		1


	//   ....[124]....
        /*0904*/ 	.word	0x0000a310
        /*0908*/ 	.word	0x00000010
        /*090c*/ 	.word	0x00000000
        /*0910*/ 	.short	0x0101
        /*0912*/ 	.byte	0xff
	.zero		1


	//   ....[125]....
        /*0914*/ 	.word	0x0000a330
        /*0918*/ 	.word	0x00000000
        /*091c*/ 	.word	0x00000020
        /*0920*/ 	.short	0x010a
        /*0922*/ 	.byte	0xff
	.zero		1


	//   ....[126]....
        /*0924*/ 	.word	0x0000a400
        /*0928*/ 	.word	0x00000000
        /*092c*/ 	.word	0x00000020
        /*0930*/ 	.short	0x010a
        /*0932*/ 	.byte	0xff
	.zero		1


	//   ....[127]....
        /*0934*/ 	.word	0x0000aab0
        /*0938*/ 	.word	0x00000010
        /*093c*/ 	.word	0x00000000
        /*0940*/ 	.short	0x0101
        /*0942*/ 	.byte	0xff
	.zero		1


	//   ....[128]....
        /*0944*/ 	.word	0x0000aad0
        /*0948*/ 	.word	0x00000000
        /*094c*/ 	.word	0x00000020
        /*0950*/ 	.short	0x010a
        /*0952*/ 	.byte	0xff
	.zero		1


	//   ....[129]....
        /*0954*/ 	.word	0x0000aba0
        /*0958*/ 	.word	0x00000000
        /*095c*/ 	.word	0x00000020
        /*0960*/ 	.short	0x010a
        /*0962*/ 	.byte	0xff
	.zero		1


	//   ....[130]....
        /*0964*/ 	.word	0x0000ae10
        /*0968*/ 	.word	0x00000048
        /*096c*/ 	.word	0x00000000
        /*0970*/ 	.short	0x0101
        /*0972*/ 	.byte	0xff
	.zero		1


	//   ....[131]....
        /*0974*/ 	.word	0x0000b250
        /*0978*/ 	.word	0x00000000
        /*097c*/ 	.word	0x00000000
        /*0980*/ 	.short	0x0101
        /*0982*/ 	.byte	0xff
	.zero		1


	//   ....[132]....
        /*0984*/ 	.word	0x0000b500
        /*0988*/ 	.word	0x000000ff
        /*098c*/ 	.word	0x00000000
        /*0990*/ 	.short	0x0101
        /*0992*/ 	.byte	0x04
	.zero		1


	//   ....[133]....
        /*0994*/ 	.word	0x0000b520
        /*0998*/ 	.word	0x00000000
        /*099c*/ 	.word	0x000000e0
        /*09a0*/ 	.short	0x010a
        /*09a2*/ 	.byte	0xff
	.zero		1


	//   ....[134]....
        /*09a4*/ 	.word	0x0000b580
        /*09a8*/ 	.word	0x00000000
        /*09ac*/ 	.word	0x00000010
        /*09b0*/ 	.short	0x010a
        /*09b2*/ 	.byte	0xff
	.zero		1


	//   ....[135]....
        /*09b4*/ 	.word	0x0000b5e0
        /*09b8*/ 	.word	0x00000000
        /*09bc*/ 	.word	0x00000010
        /*09c0*/ 	.short	0x010a
        /*09c2*/ 	.byte	0xff
	.zero		1


	//   ....[136]....
        /*09c4*/ 	.word	0x0000b630
        /*09c8*/ 	.word	0x00000003
        /*09cc*/ 	.word	0x00000070
        /*09d0*/ 	.short	0x010a
        /*09d2*/ 	.byte	0xff
	.zero		1


	//   ....[137]....
        /*09d4*/ 	.word	0x0000b690
        /*09d8*/ 	.word	0x00000000
        /*09dc*/ 	.word	0x00000000
        /*09e0*/ 	.short	0x010a
        /*09e2*/ 	.byte	0xff
	.zero		1


	//   ....[138]....
        /*09e4*/ 	.word	0x0000b6e0
        /*09e8*/ 	.word	0x00000000
        /*09ec*/ 	.word	0x000000d0
        /*09f0*/ 	.short	0x010a
        /*09f2*/ 	.byte	0xff
	.zero		1


	//   ....[139]....
        /*09f4*/ 	.word	0x0000b740
        /*09f8*/ 	.word	0x00000000
        /*09fc*/ 	.word	0x00000080
        /*0a00*/ 	.short	0x010a
        /*0a02*/ 	.byte	0xff
	.zero		1


	//   ....[140]....
        /*0a04*/ 	.word	0x0000b790
        /*0a08*/ 	.word	0x00000000
        /*0a0c*/ 	.word	0x00000070
        /*0a10*/ 	.short	0x010a
        /*0a12*/ 	.byte	0xff
	.zero		1


	//   ....[141]....
        /*0a14*/ 	.word	0x0000b7f0
        /*0a18*/ 	.word	0x00000000
        /*0a1c*/ 	.word	0x00000080
        /*0a20*/ 	.short	0x010a
        /*0a22*/ 	.byte	0xff
	.zero		1


	//   ....[142]....
        /*0a24*/ 	.word	0x0000b850
        /*0a28*/ 	.word	0x00000007
        /*0a2c*/ 	.word	0x00000008
        /*0a30*/ 	.short	0x010a
        /*0a32*/ 	.byte	0xff
	.zero		1


	//   ....[143]....
        /*0a34*/ 	.word	0x0000b940
        /*0a38*/ 	.word	0x00000005
        /*0a3c*/ 	.word	0x00000008
        /*0a40*/ 	.short	0x010a
        /*0a42*/ 	.byte	0xff
	.zero		1


	//   ....[144]....
        /*0a44*/ 	.word	0x0000b990
        /*0a48*/ 	.word	0x00000003
        /*0a4c*/ 	.word	0x00000070
        /*0a50*/ 	.short	0x010a
        /*0a52*/ 	.byte	0xff
	.zero		1


	//   ....[145]....
        /*0a54*/ 	.word	0x0000ba00
        /*0a58*/ 	.word	0x00000003
        /*0a5c*/ 	.word	0x000000b0
        /*0a60*/ 	.short	0x010a
        /*0a62*/ 	.byte	0xff
	.zero		1


	//   ....[146]....
        /*0a64*/ 	.word	0x0000ba60
        /*0a68*/ 	.word	0x00000003
        /*0a6c*/ 	.word	0x00000000
        /*0a70*/ 	.short	0x010a
        /*0a72*/ 	.byte	0xff
	.zero		1


	//   ....[147]....
        /*0a74*/ 	.word	0x0000bac0
        /*0a78*/ 	.word	0x00000002
        /*0a7c*/ 	.word	0x00000000
        /*0a80*/ 	.short	0x010a
        /*0a82*/ 	.byte	0xff
	.zero		1


	//   ....[148]....
        /*0a84*/ 	.word	0x0000bb20
        /*0a88*/ 	.word	0x00000002
        /*0a8c*/ 	.word	0x00000000
        /*0a90*/ 	.short	0x010a
        /*0a92*/ 	.byte	0xff
	.zero		1


	//   ....[149]....
        /*0a94*/ 	.word	0x0000bb80
        /*0a98*/ 	.word	0x00000002
        /*0a9c*/ 	.word	0x00000000
        /*0aa0*/ 	.short	0x010a
        /*0aa2*/ 	.byte	0xff
	.zero		1


	//   ....[150]....
        /*0aa4*/ 	.word	0x0000bbe0
        /*0aa8*/ 	.word	0x00000002
        /*0aac*/ 	.word	0x000000f0
        /*0ab0*/ 	.short	0x010a
        /*0ab2*/ 	.byte	0xff
	.zero		1


	//   ....[151]....
        /*0ab4*/ 	.word	0x0000bc30
        /*0ab8*/ 	.word	0x00000008
        /*0abc*/ 	.word	0x00000070
        /*0ac0*/ 	.short	0x010a
        /*0ac2*/ 	.byte	0xff
	.zero		1


	//   ....[152]....
        /*0ac4*/ 	.word	0x0000bc90
        /*0ac8*/ 	.word	0x00000000
        /*0acc*/ 	.word	0x00000068
        /*0ad0*/ 	.short	0x010a
        /*0ad2*/ 	.byte	0xff
	.zero		1


	//   ....[153]....
        /*0ad4*/ 	.word	0x0000bcf0
        /*0ad8*/ 	.word	0x00000000
        /*0adc*/ 	.word	0x00000040
        /*0ae0*/ 	.short	0x010a
        /*0ae2*/ 	.byte	0xff
	.zero		1


	//   ....[154]....
        /*0ae4*/ 	.word	0x0000bd50
        /*0ae8*/ 	.word	0x00000000
        /*0aec*/ 	.word	0x00000048
        /*0af0*/ 	.short	0x010a
        /*0af2*/ 	.byte	0xff
	.zero		1


	//   ....[155]....
        /*0af4*/ 	.word	0x0000bdb0
        /*0af8*/ 	.word	0x00000000
        /*0afc*/ 	.word	0x00000050
        /*0b00*/ 	.short	0x010a
        /*0b02*/ 	.byte	0xff
	.zero		1


	//   ....[156]....
        /*0b04*/ 	.word	0x0000be10
        /*0b08*/ 	.word	0x00000000
        /*0b0c*/ 	.word	0x00000058
        /*0b10*/ 	.short	0x010a
        /*0b12*/ 	.byte	0xff
	.zero		1


	//   ....[157]....
        /*0b14*/ 	.word	0x0000be70
        /*0b18*/ 	.word	0x00000000
        /*0b1c*/ 	.word	0x00000040
        /*0b20*/ 	.short	0x010a
        /*0b22*/ 	.byte	0xff
	.zero		1


	//   ....[158]....
        /*0b24*/ 	.word	0x0000bed0
        /*0b28*/ 	.word	0x00000000
        /*0b2c*/ 	.word	0x00000048
        /*0b30*/ 	.short	0x010a
        /*0b32*/ 	.byte	0xff
	.zero		1


	//   ....[159]....
        /*0b34*/ 	.word	0x0000bf30
        /*0b38*/ 	.word	0x00000000
        /*0b3c*/ 	.word	0x00000050
        /*0b40*/ 	.short	0x010a
        /*0b42*/ 	.byte	0xff
	.zero		1


	//   ....[160]....
        /*0b44*/ 	.word	0x0000bf90
        /*0b48*/ 	.word	0x00000000
        /*0b4c*/ 	.word	0x00000058
        /*0b50*/ 	.short	0x010a
        /*0b52*/ 	.byte	0xff
	.zero		1


	//   ....[161]....
        /*0b54*/ 	.word	0x0000bff0
        /*0b58*/ 	.word	0x00000000
        /*0b5c*/ 	.word	0x00000040
        /*0b60*/ 	.short	0x010a
        /*0b62*/ 	.byte	0xff
	.zero		1


	//   ....[162]....
        /*0b64*/ 	.word	0x0000c050
        /*0b68*/ 	.word	0x00000000
        /*0b6c*/ 	.word	0x00000048
        /*0b70*/ 	.short	0x010a
        /*0b72*/ 	.byte	0xff
	.zero		1


	//   ....[163]....
        /*0b74*/ 	.word	0x0000c0b0
        /*0b78*/ 	.word	0x00000002
        /*0b7c*/ 	.word	0x00000050
        /*0b80*/ 	.short	0x010a
        /*0b82*/ 	.byte	0xff
	.zero		1


	//   ....[164]....
        /*0b84*/ 	.word	0x0000c100
        /*0b88*/ 	.word	0x00000000
        /*0b8c*/ 	.word	0x00000070
        /*0b90*/ 	.short	0x010a
        /*0b92*/ 	.byte	0xff
	.zero		1


	//   ....[165]....
        /*0b94*/ 	.word	0x0000c160
        /*0b98*/ 	.word	0x00000002
        /*0b9c*/ 	.word	0x00000020
        /*0ba0*/ 	.short	0x010a
        /*0ba2*/ 	.byte	0xff
	.zero		1


	//   ....[166]....
        /*0ba4*/ 	.word	0x0000c1b0
        /*0ba8*/ 	.word	0x00000048
        /*0bac*/ 	.word	0x00000090
        /*0bb0*/ 	.short	0x010a
        /*0bb2*/ 	.byte	0xff
	.zero		1


	//   ....[167]....
        /*0bb4*/ 	.word	0x0000c200
        /*0bb8*/ 	.word	0x00000002
        /*0bbc*/ 	.word	0x00000020
        /*0bc0*/ 	.short	0x010a
        /*0bc2*/ 	.byte	0xff
	.zero		1


	//   ....[168]....
        /*0bc4*/ 	.word	0x0000c250
        /*0bc8*/ 	.word	0x00000000
        /*0bcc*/ 	.word	0x00000020
        /*0bd0*/ 	.short	0x010a
        /*0bd2*/ 	.byte	0xff
	.zero		1


	//   ....[169]....
        /*0bd4*/ 	.word	0x0000c2a0
        /*0bd8*/ 	.word	0x00000000
        /*0bdc*/ 	.word	0x00000020
        /*0be0*/ 	.short	0x010a
        /*0be2*/ 	.byte	0xff
	.zero		1


	//   ....[170]....
        /*0be4*/ 	.word	0x0000c2f0
        /*0be8*/ 	.word	0x00000000
        /*0bec*/ 	.word	0x00000020
        /*0bf0*/ 	.short	0x010a
        /*0bf2*/ 	.byte	0xff
	.zero		1


	//   ....[171]....
        /*0bf4*/ 	.word	0x0000c340
        /*0bf8*/ 	.word	0x00000000
        /*0bfc*/ 	.word	0x00000020
        /*0c00*/ 	.short	0x010a
        /*0c02*/ 	.byte	0xff
	.zero		1


	//   ....[172]....
        /*0c04*/ 	.word	0x0000c390
        /*0c08*/ 	.word	0x00000000
        /*0c0c*/ 	.word	0x00000020
        /*0c10*/ 	.short	0x010a
        /*0c12*/ 	.byte	0xff
	.zero		1


	//   ....[173]....
        /*0c14*/ 	.word	0x0000c3e0
        /*0c18*/ 	.word	0x00000000
        /*0c1c*/ 	.word	0x00000020
        /*0c20*/ 	.short	0x010a
        /*0c22*/ 	.byte	0xff
	.zero		1


	//----- nvinfo : EIATTR_NUM_MBARRIERS
	.align		4
.L_47:
        /*0c24*/ 	.byte	0x03, 0x38
        /*0c26*/ 	.short	0x001f


	//----- nvinfo : EIATTR_EXIT_INSTR_OFFSETS
	.align		4
        /*0c28*/ 	.byte	0x04, 0x1c
        /*0c2a*/ 	.short	(.L_49 - .L_48)


	//   ....[0]....
.L_48:
        /*0c2c*/ 	.word	0x00002ed0


	//   ....[1]....
        /*0c30*/ 	.word	0x000033d0


	//   ....[2]....
        /*0c34*/ 	.word	0x00003430


	//   ....[3]....
        /*0c38*/ 	.word	0x00004d80


	//   ....[4]....
        /*0c3c*/ 	.word	0x00006590


	//   ....[5]....
        /*0c40*/ 	.word	0x000065d0


	//   ....[6]....
        /*0c44*/ 	.word	0x0000b3f0


	//   ....[7]....
        /*0c48*/ 	.word	0x0000b470


	//   ....[8]....
        /*0c4c*/ 	.word	0x0000b4a0


	//   ....[9]....
        /*0c50*/ 	.word	0x0000b510


	//----- nvinfo : EIATTR_MAX_THREADS
	.align		4
.L_49:
        /*0c54*/ 	.byte	0x04, 0x05
        /*0c56*/ 	.short	(.L_51 - .L_50)
.L_50:
        /*0c58*/ 	.word	0x00000100
        /*0c5c*/ 	.word	0x00000001
        /*0c60*/ 	.word	0x00000001


	//----- nvinfo : EIATTR_CRS_STACK_SIZE
	.align		4
.L_51:
        /*0c64*/ 	.byte	0x04, 0x1e
        /*0c66*/ 	.short	(.L_53 - .L_52)
.L_52:
        /*0c68*/ 	.word	0x00000000


	//----- nvinfo : EIATTR_CBANK_PARAM_SIZE
	.align		4
.L_53:
        /*0c6c*/ 	.byte	0x03, 0x19
        /*0c6e*/ 	.short	0x0800


	//----- nvinfo : EIATTR_PARAM_CBANK
	.align		4
        /*0c70*/ 	.byte	0x04, 0x0a
        /*0c72*/ 	.short	(.L_55 - .L_54)
	.align		4
.L_54:
        /*0c74*/ 	.word	index@(.nv.constant0._ZN7cutlass13device_kernelINS_4gemm6kernel13GemmUniversalIN4cute5tupleIJiiiiEEENS1_10collective13CollectiveMmaINS1_35MainloopSm100TmaUmmaWarpSpecializedILi2ELi2ELi4ENS5_IJNS4_1CILi4EEENSA_ILi1EEESC_EEEEENS5_IJNSA_ILi256EEENSA_ILi128EEESG_EEEfNS5_IJlSC_lEEEfSI_NS4_8TiledMMAINS4_8MMA_AtomIJNS4_23SM100_MMA_TF32_2x1SM_SSINS_10tfloat32_tESM_fLi256ELi128ELNS4_4UMMA5MajorE0ELSO_0ELNSN_7ScaleInE0ELSP_0EEEEEENS4_6LayoutINS5_IJSC_SC_SC_EEENS5_IJNSA_ILi0EEESU_SU_EEEEENS5_IJNS4_10UnderscoreESX_SX_EEEEENS4_18SM100_TMA_2SM_LOADENS4_14ComposedLayoutINS4_7SwizzleILi3ELi4ELi3EEENS4_18smem_ptr_flag_bitsILi32EEENSS_INS5_IJNSA_ILi8EEENSA_ILi32EEEEEENS5_IJS17_SC_EEEEEEEvNS4_8identityENS4_28SM100_TMA_2SM_LOAD_MULTICASTES1B_vS1C_EENS_8epilogue10collective18CollectiveEpilogueINS1F_23Sm100TmaWarpSpecializedILi4ELi2ELi16ELb1ELb0EEEJNS5_IJSG_SG_SG_EEENS5_IJNSS_ISG_SC_EENSS_INSA_ILi16EEESC_EEEEEfSI_fSI_NS1F_6fusion15FusionCallbacksIS1J_NS1P_17LinearCombinationIffffLNS_15FloatRoundStyleE2EEES1K_S1O_JEEENS4_5SM1004TMEM4LOAD26SM100_TMEM_LOAD_32dp32b16xENS4_13SM90_TMA_LOADENS11_INS12_ILi2ELi4ELi3EEES15_NSS_INS5_IJS16_S1M_EEENS5_IJS1M_SC_EEEEEEENS4_39AutoVectorizingCopyWithAssumedAlignmentILi128EEENS4_14SM90_TMA_STOREES24_S26_S26_EEEvvEEEEvNT_6ParamsE)
        /*0c78*/ 	.short	0x0380
        /*0c7a*/ 	.short	0x0800


	//----- nvinfo : EIATTR_SW_WAR
	.align		4
.L_55:
        /*0c7c*/ 	.byte	0x04, 0x36
        /*0c7e*/ 	.short	(.L_57 - .L_56)
.L_56:
        /*0c80*/ 	.word	0x00000008
.L_57:


//--------------------- .nv.callgraph             --------------------------
	.section	.nv.callgraph,"",@"SHT_CUDA_CALLGRAPH"
	.align	4
	.sectionentsize	8
	.align		4
        /*0000*/ 	.word	0x00000000
	.align		4
        /*0004*/ 	.word	0xffffffff
	.align		4
        /*0008*/ 	.word	index@(_ZN7cutlass13device_kernelINS_4gemm6kernel13GemmUniversalIN4cute5tupleIJiiiiEEENS1_10collective13CollectiveMmaINS1_35MainloopSm100TmaUmmaWarpSpecializedILi2ELi2ELi4ENS5_IJNS4_1CILi4EEENSA_ILi1EEESC_EEEEENS5_IJNSA_ILi256EEENSA_ILi128EEESG_EEEfNS5_IJlSC_lEEEfSI_NS4_8TiledMMAINS4_8MMA_AtomIJNS4_23SM100_MMA_TF32_2x1SM_SSINS_10tfloat32_tESM_fLi256ELi128ELNS4_4UMMA5MajorE0ELSO_0ELNSN_7ScaleInE0ELSP_0EEEEEENS4_6LayoutINS5_IJSC_SC_SC_EEENS5_IJNSA_ILi0EEESU_SU_EEEEENS5_IJNS4_10UnderscoreESX_SX_EEEEENS4_18SM100_TMA_2SM_LOADENS4_14ComposedLayoutINS4_7SwizzleILi3ELi4ELi3EEENS4_18smem_ptr_flag_bitsILi32EEENSS_INS5_IJNSA_ILi8EEENSA_ILi32EEEEEENS5_IJS17_SC_EEEEEEEvNS4_8identityENS4_28SM100_TMA_2SM_LOAD_MULTICASTES1B_vS1C_EENS_8epilogue10collective18CollectiveEpilogueINS1F_23Sm100TmaWarpSpecializedILi4ELi2ELi16ELb1ELb0EEEJNS5_IJSG_SG_SG_EEENS5_IJNSS_ISG_SC_EENSS_INSA_ILi16EEESC_EEEEEfSI_fSI_NS1F_6fusion15FusionCallbacksIS1J_NS1P_17LinearCombinationIffffLNS_15FloatRoundStyleE2EEES1K_S1O_JEEENS4_5SM1004TMEM4LOAD26SM100_TMEM_LOAD_32dp32b16xENS4_13SM90_TMA_LOADENS11_INS12_ILi2ELi4ELi3EEES15_NSS_INS5_IJS16_S1M_EEENS5_IJS1M_SC_EEEEEEENS4_39AutoVectorizingCopyWithAssumedAlignmentILi128EEENS4_14SM90_TMA_STOREES24_S26_S26_EEEvvEEEEvNT_6ParamsE)
	.align		4
        /*000c*/ 	.word	index@(__assertfail)
	.align		4
        /*0010*/ 	.word	0x00000000
	.align		4
        /*0014*/ 	.word	0xfffffffe
	.align		4
        /*0018*/ 	.word	0x00000000
	.align		4
        /*001c*/ 	.word	0xfffffffd
	.align		4
        /*0020*/ 	.word	0x00000000
	.align		4
        /*0024*/ 	.word	0xfffffffc


//--------------------- .nv.constant4             --------------------------
	.section	.nv.constant4,"a",@progbits
	.align	8
	.align		8
.nv.constant4:
        /*0000*/ 	.dword	__assertfail
	.align		8
        /*0008*/ 	.dword	__unnamed_1
	.align		8
        /*0010*/ 	.dword	__unnamed_2
	.align		8
        /*0018*/ 	.dword	_ZN40_INTERNAL_10dd12a2_4_k_cu_e6a000f2_136144cuda3std3__45__cpo5beginE
	.align		8
        /*0020*/ 	.dword	_ZN40_INTERNAL_10dd12a2_4_k_cu_e6a000f2_136144cuda3std3__45__cpo3endE
	.align		8
        /*0028*/ 	.dword	_ZN40_INTERNAL_10dd12a2_4_k_cu_e6a000f2_136144cuda3std3__45__cpo6cbeginE
	.align		8
        /*0030*/ 	.dword	_ZN40_INTERNAL_10dd12a2_4_k_cu_e6a000f2_136144cuda3std3__45__cpo4cendE
	.align		8
        /*0038*/ 	.dword	_ZN40_INTERNAL_10dd12a2_4_k_cu_e6a000f2_136144cuda3std3__442_GLOBAL__N__10dd12a2_4_k_cu_e6a000f2_136146ignoreE
	.align		8
        /*0040*/ 	.dword	_ZN40_INTERNAL_10dd12a2_4_k_cu_e6a000f2_136144cuda3std3__419piecewise_constructE
	.align		8
        /*0048*/ 	.dword	_ZN40_INTERNAL_10dd12a2_4_k_cu_e6a000f2_136144cuda3std3__48in_placeE
	.align		8
        /*0050*/ 	.dword	_ZN40_INTERNAL_10dd12a2_4_k_cu_e6a000f2_136144cuda3std6ranges3__45__cpo4swapE
	.align		8
        /*0058*/ 	.dword	_ZN40_INTERNAL_10dd12a2_4_k_cu_e6a000f2_136144cuda3std6ranges3__45__cpo9iter_moveE
	.align		8
        /*0060*/ 	.dword	_ZN40_INTERNAL_10dd12a2_4_k_cu_e6a000f2_136144cute7productE
	.align		8
        /*0068*/ 	.dword	_ZN40_INTERNAL_10dd12a2_4_k_cu_e6a000f2_136144cute1_E
	.align		8
        /*0070*/ 	.dword	$str$25
	.align		8
        /*0078*/ 	.dword	$str$26
	.align		8
        /*0080*/ 	.dword	$str$27
	.align		8
        /*0088*/ 	.dword	$str$28


//--------------------- .text._ZN7cutlass13device_kernelINS_4gemm6kernel13GemmUniversalIN4cute5tupleIJiiiiEEENS1_10collective13CollectiveMmaINS1_35MainloopSm100TmaUmmaWarpSpecializedILi2ELi2ELi4ENS5_IJNS4_1CILi4EEENSA_ILi1EEESC_EEEEENS5_IJNSA_ILi256EEENSA_ILi128EEESG_EEEfNS5_IJlSC_lEEEfSI_NS4_8TiledMMAINS4_8MMA_AtomIJNS4_23SM100_MMA_TF32_2x1SM_SSINS_10tfloat32_tESM_fLi256ELi128ELNS4_4UMMA5MajorE0ELSO_0ELNSN_7ScaleInE0ELSP_0EEEEEENS4_6LayoutINS5_IJSC_SC_SC_EEENS5_IJNSA_ILi0EEESU_SU_EEEEENS5_IJNS4_10UnderscoreESX_SX_EEEEENS4_18SM100_TMA_2SM_LOADENS4_14ComposedLayoutINS4_7SwizzleILi3ELi4ELi3EEENS4_18smem_ptr_flag_bitsILi32EEENSS_INS5_IJNSA_ILi8EEENSA_ILi32EEEEEENS5_IJS17_SC_EEEEEEEvNS4_8identityENS4_28SM100_TMA_2SM_LOAD_MULTICASTES1B_vS1C_EENS_8epilogue10collective18CollectiveEpilogueINS1F_23Sm100TmaWarpSpecializedILi4ELi2ELi16ELb1ELb0EEEJNS5_IJSG_SG_SG_EEENS5_IJNSS_ISG_SC_EENSS_INSA_ILi16EEESC_EEEEEfSI_fSI_NS1F_6fusion15FusionCallbacksIS1J_NS1P_17LinearCombinationIffffLNS_15FloatRoundStyleE2EEES1K_S1O_JEEENS4_5SM1004TMEM4LOAD26SM100_TMEM_LOAD_32dp32b16xENS4_13SM90_TMA_LOADENS11_INS12_ILi2ELi4ELi3EEES15_NSS_INS5_IJS16_S1M_EEENS5_IJS1M_SC_EEEEEEENS4_39AutoVectorizingCopyWithAssumedAlignmentILi128EEENS4_14SM90_TMA_STOREES24_S26_S26_EEEvvEEEEvNT_6ParamsE --------------------------
	.section	.text._ZN7cutlass13device_kernelINS_4gemm6kernel13GemmUniversalIN4cute5tupleIJiiiiEEENS1_10collective13CollectiveMmaINS1_35MainloopSm100TmaUmmaWarpSpecializedILi2ELi2ELi4ENS5_IJNS4_1CILi4EEENSA_ILi1EEESC_EEEEENS5_IJNSA_ILi256EEENSA_ILi128EEESG_EEEfNS5_IJlSC_lEEEfSI_NS4_8TiledMMAINS4_8MMA_AtomIJNS4_23SM100_MMA_TF32_2x1SM_SSINS_10tfloat32_tESM_fLi256ELi128ELNS4_4UMMA5MajorE0ELSO_0ELNSN_7ScaleInE0ELSP_0EEEEEENS4_6LayoutINS5_IJSC_SC_SC_EEENS5_IJNSA_ILi0EEESU_SU_EEEEENS5_IJNS4_10UnderscoreESX_SX_EEEEENS4_18SM100_TMA_2SM_LOADENS4_14ComposedLayoutINS4_7SwizzleILi3ELi4ELi3EEENS4_18smem_ptr_flag_bitsILi32EEENSS_INS5_IJNSA_ILi8EEENSA_ILi32EEEEEENS5_IJS17_SC_EEEEEEEvNS4_8identityENS4_28SM100_TMA_2SM_LOAD_MULTICASTES1B_vS1C_EENS_8epilogue10collective18CollectiveEpilogueINS1F_23Sm100TmaWarpSpecializedILi4ELi2ELi16ELb1ELb0EEEJNS5_IJSG_SG_SG_EEENS5_IJNSS_ISG_SC_EENSS_INSA_ILi16EEESC_EEEEEfSI_fSI_NS1F_6fusion15FusionCallbacksIS1J_NS1P_17LinearCombinationIffffLNS_15FloatRoundStyleE2EEES1K_S1O_JEEENS4_5SM1004TMEM4LOAD26SM100_TMEM_LOAD_32dp32b16xENS4_13SM90_TMA_LOADENS11_INS12_ILi2ELi4ELi3EEES15_NSS_INS5_IJS16_S1M_EEENS5_IJS1M_SC_EEEEEEENS4_39AutoVectorizingCopyWithAssumedAlignmentILi128EEENS4_14SM90_TMA_STOREES24_S26_S26_EEEvvEEEEvNT_6ParamsE,"ax",@progbits
	.align	128
.text._ZN7cutlass13device_kernelINS_4gemm6kernel13GemmUniversalIN4cute5tupleIJiiiiEEENS1_10collective13CollectiveMmaINS1_35MainloopSm100TmaUmmaWarpSpecializedILi2ELi2ELi4ENS5_IJNS4_1CILi4EEENSA_ILi1EEESC_EEEEENS5_IJNSA_ILi256EEENSA_ILi128EEESG_EEEfNS5_IJlSC_lEEEfSI_NS4_8TiledMMAINS4_8MMA_AtomIJNS4_23SM100_MMA_TF32_2x1SM_SSINS_10tfloat32_tESM_fLi256ELi128ELNS4_4UMMA5MajorE0ELSO_0ELNSN_7ScaleInE0ELSP_0EEEEEENS4_6LayoutINS5_IJSC_SC_SC_EEENS5_IJNSA_ILi0EEESU_SU_EEEEENS5_IJNS4_10UnderscoreESX_SX_EEEEENS4_18SM100_TMA_2SM_LOADENS4_14ComposedLayoutINS4_7SwizzleILi3ELi4ELi3EEENS4_18smem_ptr_flag_bitsILi32EEENSS_INS5_IJNSA_ILi8EEENSA_ILi32EEEEEENS5_IJS17_SC_EEEEEEEvNS4_8identityENS4_28SM100_TMA_2SM_LOAD_MULTICASTES1B_vS1C_EENS_8epilogue10collective18CollectiveEpilogueINS1F_23Sm100TmaWarpSpecializedILi4ELi2ELi16ELb1ELb0EEEJNS5_IJSG_SG_SG_EEENS5_IJNSS_ISG_SC_EENSS_INSA_ILi16EEESC_EEEEEfSI_fSI_NS1F_6fusion15FusionCallbacksIS1J_NS1P_17LinearCombinationIffffLNS_15FloatRoundStyleE2EEES1K_S1O_JEEENS4_5SM1004TMEM4LOAD26SM100_TMEM_LOAD_32dp32b16xENS4_13SM90_TMA_LOADENS11_INS12_ILi2ELi4ELi3EEES15_NSS_INS5_IJS16_S1M_EEENS5_IJS1M_SC_EEEEEEENS4_39AutoVectorizingCopyWithAssumedAlignmentILi128EEENS4_14SM90_TMA_STOREES24_S26_S26_EEEvvEEEEvNT_6ParamsE:
        .type           _ZN7cutlass13device_kernelINS_4gemm6kernel13GemmUniversalIN4cute5tupleIJiiiiEEENS1_10collective13CollectiveMmaINS1_35MainloopSm100TmaUmmaWarpSpecializedILi2ELi2ELi4ENS5_IJNS4_1CILi4EEENSA_ILi1EEESC_EEEEENS5_IJNSA_ILi256EEENSA_ILi128EEESG_EEEfNS5_IJlSC_lEEEfSI_NS4_8TiledMMAINS4_8MMA_AtomIJNS4_23SM100_MMA_TF32_2x1SM_SSINS_10tfloat32_tESM_fLi256ELi128ELNS4_4UMMA5MajorE0ELSO_0ELNSN_7ScaleInE0ELSP_0EEEEEENS4_6LayoutINS5_IJSC_SC_SC_EEENS5_IJNSA_ILi0EEESU_SU_EEEEENS5_IJNS4_10UnderscoreESX_SX_EEEEENS4_18SM100_TMA_2SM_LOADENS4_14ComposedLayoutINS4_7SwizzleILi3ELi4ELi3EEENS4_18smem_ptr_flag_bitsILi32EEENSS_INS5_IJNSA_ILi8EEENSA_ILi32EEEEEENS5_IJS17_SC_EEEEEEEvNS4_8identityENS4_28SM100_TMA_2SM_LOAD_MULTICASTES1B_vS1C_EENS_8epilogue10collective18CollectiveEpilogueINS1F_23Sm100TmaWarpSpecializedILi4ELi2ELi16ELb1ELb0EEEJNS5_IJSG_SG_SG_EEENS5_IJNSS_ISG_SC_EENSS_INSA_ILi16EEESC_EEEEEfSI_fSI_NS1F_6fusion15FusionCallbacksIS1J_NS1P_17LinearCombinationIffffLNS_15FloatRoundStyleE2EEES1K_S1O_JEEENS4_5SM1004TMEM4LOAD26SM100_TMEM_LOAD_32dp32b16xENS4_13SM90_TMA_LOADENS11_INS12_ILi2ELi4ELi3EEES15_NSS_INS5_IJS16_S1M_EEENS5_IJS1M_SC_EEEEEEENS4_39AutoVectorizingCopyWithAssumedAlignmentILi128EEENS4_14SM90_TMA_STOREES24_S26_S26_EEEvvEEEEvNT_6ParamsE,@function
        .size           _ZN7cutlass13device_kernelINS_4gemm6kernel13GemmUniversalIN4cute5tupleIJiiiiEEENS1_10collective13CollectiveMmaINS1_35MainloopSm100TmaUmmaWarpSpecializedILi2ELi2ELi4ENS5_IJNS4_1CILi4EEENSA_ILi1EEESC_EEEEENS5_IJNSA_ILi256EEENSA_ILi128EEESG_EEEfNS5_IJlSC_lEEEfSI_NS4_8TiledMMAINS4_8MMA_AtomIJNS4_23SM100_MMA_TF32_2x1SM_SSINS_10tfloat32_tESM_fLi256ELi128ELNS4_4UMMA5MajorE0ELSO_0ELNSN_7ScaleInE0ELSP_0EEEEEENS4_6LayoutINS5_IJSC_SC_SC_EEENS5_IJNSA_ILi0EEESU_SU_EEEEENS5_IJNS4_10UnderscoreESX_SX_EEEEENS4_18SM100_TMA_2SM_LOADENS4_14ComposedLayoutINS4_7SwizzleILi3ELi4ELi3EEENS4_18smem_ptr_flag_bitsILi32EEENSS_INS5_IJNSA_ILi8EEENSA_ILi32EEEEEENS5_IJS17_SC_EEEEEEEvNS4_8identityENS4_28SM100_TMA_2SM_LOAD_MULTICASTES1B_vS1C_EENS_8epilogue10collective18CollectiveEpilogueINS1F_23Sm100TmaWarpSpecializedILi4ELi2ELi16ELb1ELb0EEEJNS5_IJSG_SG_SG_EEENS5_IJNSS_ISG_SC_EENSS_INSA_ILi16EEESC_EEEEEfSI_fSI_NS1F_6fusion15FusionCallbacksIS1J_NS1P_17LinearCombinationIffffLNS_15FloatRoundStyleE2EEES1K_S1O_JEEENS4_5SM1004TMEM4LOAD26SM100_TMEM_LOAD_32dp32b16xENS4_13SM90_TMA_LOADENS11_INS12_ILi2ELi4ELi3EEES15_NSS_INS5_IJS16_S1M_EEENS5_IJS1M_SC_EEEEEEENS4_39AutoVectorizingCopyWithAssumedAlignmentILi128EEENS4_14SM90_TMA_STOREES24_S26_S26_EEEvvEEEEvNT_6ParamsE,(.L_x_239 - _ZN7cutlass13device_kernelINS_4gemm6kernel13GemmUniversalIN4cute5tupleIJiiiiEEENS1_10collective13CollectiveMmaINS1_35MainloopSm100TmaUmmaWarpSpecializedILi2ELi2ELi4ENS5_IJNS4_1CILi4EEENSA_ILi1EEESC_EEEEENS5_IJNSA_ILi256EEENSA_ILi128EEESG_EEEfNS5_IJlSC_lEEEfSI_NS4_8TiledMMAINS4_8MMA_AtomIJNS4_23SM100_MMA_TF32_2x1SM_SSINS_10tfloat32_tESM_fLi256ELi128ELNS4_4UMMA5MajorE0ELSO_0ELNSN_7ScaleInE0ELSP_0EEEEEENS4_6LayoutINS5_IJSC_SC_SC_EEENS5_IJNSA_ILi0EEESU_SU_EEEEENS5_IJNS4_10UnderscoreESX_SX_EEEEENS4_18SM100_TMA_2SM_LOADENS4_14ComposedLayoutINS4_7SwizzleILi3ELi4ELi3EEENS4_18smem_ptr_flag_bitsILi32EEENSS_INS5_IJNSA_ILi8EEENSA_ILi32EEEEEENS5_IJS17_SC_EEEEEEEvNS4_8identityENS4_28SM100_TMA_2SM_LOAD_MULTICASTES1B_vS1C_EENS_8epilogue10collective18CollectiveEpilogueINS1F_23Sm100TmaWarpSpecializedILi4ELi2ELi16ELb1ELb0EEEJNS5_IJSG_SG_SG_EEENS5_IJNSS_ISG_SC_EENSS_INSA_ILi16EEESC_EEEEEfSI_fSI_NS1F_6fusion15FusionCallbacksIS1J_NS1P_17LinearCombinationIffffLNS_15FloatRoundStyleE2EEES1K_S1O_JEEENS4_5SM1004TMEM4LOAD26SM100_TMEM_LOAD_32dp32b16xENS4_13SM90_TMA_LOADENS11_INS12_ILi2ELi4ELi3EEES15_NSS_INS5_IJS16_S1M_EEENS5_IJS1M_SC_EEEEEEENS4_39AutoVectorizingCopyWithAssumedAlignmentILi128EEENS4_14SM90_TMA_STOREES24_S26_S26_EEEvvEEEEvNT_6ParamsE)
        .other          _ZN7cutlass13device_kernelINS_4gemm6kernel13GemmUniversalIN4cute5tupleIJiiiiEEENS1_10collective13CollectiveMmaINS1_35MainloopSm100TmaUmmaWarpSpecializedILi2ELi2ELi4ENS5_IJNS4_1CILi4EEENSA_ILi1EEESC_EEEEENS5_IJNSA_ILi256EEENSA_ILi128EEESG_EEEfNS5_IJlSC_lEEEfSI_NS4_8TiledMMAINS4_8MMA_AtomIJNS4_23SM100_MMA_TF32_2x1SM_SSINS_10tfloat32_tESM_fLi256ELi128ELNS4_4UMMA5MajorE0ELSO_0ELNSN_7ScaleInE0ELSP_0EEEEEENS4_6LayoutINS5_IJSC_SC_SC_EEENS5_IJNSA_ILi0EEESU_SU_EEEEENS5_IJNS4_10UnderscoreESX_SX_EEEEENS4_18SM100_TMA_2SM_LOADENS4_14ComposedLayoutINS4_7SwizzleILi3ELi4ELi3EEENS4_18smem_ptr_flag_bitsILi32EEENSS_INS5_IJNSA_ILi8EEENSA_ILi32EEEEEENS5_IJS17_SC_EEEEEEEvNS4_8identityENS4_28SM100_TMA_2SM_LOAD_MULTICASTES1B_vS1C_EENS_8epilogue10collective18CollectiveEpilogueINS1F_23Sm100TmaWarpSpecializedILi4ELi2ELi16ELb1ELb0EEEJNS5_IJSG_SG_SG_EEENS5_IJNSS_ISG_SC_EENSS_INSA_ILi16EEESC_EEEEEfSI_fSI_NS1F_6fusion15FusionCallbacksIS1J_NS1P_17LinearCombinationIffffLNS_15FloatRoundStyleE2EEES1K_S1O_JEEENS4_5SM1004TMEM4LOAD26SM100_TMEM_LOAD_32dp32b16xENS4_13SM90_TMA_LOADENS11_INS12_ILi2ELi4ELi3EEES15_NSS_INS5_IJS16_S1M_EEENS5_IJS1M_SC_EEEEEEENS4_39AutoVectorizingCopyWithAssumedAlignmentILi128EEENS4_14SM90_TMA_STOREES24_S26_S26_EEEvvEEEEvNT_6ParamsE,@"STO_CUDA_ENTRY STV_DEFAULT"
_ZN7cutlass13device_kernelINS_4gemm6kernel13GemmUniversalIN4cute5tupleIJiiiiEEENS1_10collective13CollectiveMmaINS1_35MainloopSm100TmaUmmaWarpSpecializedILi2ELi2ELi4ENS5_IJNS4_1CILi4EEENSA_ILi1EEESC_EEEEENS5_IJNSA_ILi256EEENSA_ILi128EEESG_EEEfNS5_IJlSC_lEEEfSI_NS4_8TiledMMAINS4_8MMA_AtomIJNS4_23SM100_MMA_TF32_2x1SM_SSINS_10tfloat32_tESM_fLi256ELi128ELNS4_4UMMA5MajorE0ELSO_0ELNSN_7ScaleInE0ELSP_0EEEEEENS4_6LayoutINS5_IJSC_SC_SC_EEENS5_IJNSA_ILi0EEESU_SU_EEEEENS5_IJNS4_10UnderscoreESX_SX_EEEEENS4_18SM100_TMA_2SM_LOADENS4_14ComposedLayoutINS4_7SwizzleILi3ELi4ELi3EEENS4_18smem_ptr_flag_bitsILi32EEENSS_INS5_IJNSA_ILi8EEENSA_ILi32EEEEEENS5_IJS17_SC_EEEEEEEvNS4_8identityENS4_28SM100_TMA_2SM_LOAD_MULTICASTES1B_vS1C_EENS_8epilogue10collective18CollectiveEpilogueINS1F_23Sm100TmaWarpSpecializedILi4ELi2ELi16ELb1ELb0EEEJNS5_IJSG_SG_SG_EEENS5_IJNSS_ISG_SC_EENSS_INSA_ILi16EEESC_EEEEEfSI_fSI_NS1F_6fusion15FusionCallbacksIS1J_NS1P_17LinearCombinationIffffLNS_15FloatRoundStyleE2EEES1K_S1O_JEEENS4_5SM1004TMEM4LOAD26SM100_TMEM_LOAD_32dp32b16xENS4_13SM90_TMA_LOADENS11_INS12_ILi2ELi4ELi3EEES15_NSS_INS5_IJS16_S1M_EEENS5_IJS1M_SC_EEEEEEENS4_39AutoVectorizingCopyWithAssumedAlignmentILi128EEENS4_14SM90_TMA_STOREES24_S26_S26_EEEvvEEEEvNT_6ParamsE:
[----:B------:R-:W1:Y:S01]  /*0000*/  LDC R1, c[0x0][0x37c] ;  /* 0x0000df00ff017b82 */ /* 0x000e620000000800 */
[----:B------:R-:W2:Y:S01]  /*0010*/  S2R R65, SR_TID.X ;  /* 0x0000000000417919 */ /* 0x000ea20000002100 */
[----:B------:R-:W3:Y:S06]  /*0020*/  LDCU.64 UR8, c[0x0][0x890] ;  /* 0x00011200ff0877ac */ /* 0x000eec0008000a00 */
[----:B------:R-:W4:Y:S01]  /*0030*/  S2UR UR62, SR_CgaCtaId ;  /* 0x00000000003e79c3 */ /* 0x000f220000008800 */
[----:B------:R-:W-:Y:S02]  /*0040*/  PRMT R26, RZ, 0x7610, R26 ;  /* 0x00007610ff1a7816 */ /* 0x000fe4000000001a */
[----:B------:R-:W-:Y:S01]  /*0050*/  ELECT P1, URZ, PT ;  /* 0x0000000000ff782f */ /* 0x000fe20003820000 */
[----:B---3--:R-:W-:-:S04]  /*0060*/  UISETP.NE.U32.AND UP0, UPT, UR8, URZ, UPT ;  /* 0x000000ff0800728c */ /* 0x008fc8000bf05070 */
[----:B------:R-:W-:Y:S02]  /*0070*/  UISETP.NE.AND.EX UP0, UPT, UR9, URZ, UPT, UP0 ;  /* 0x000000ff0900728c */ /* 0x000fe4000bf05300 */
[----:B----4-:R-:W-:Y:S02]  /*0080*/  ULOP3.LUT UR5, UR62, 0x1, URZ, 0xc0, !UPT ;  /* 0x000000013e057892 */ /* 0x010fe4000f8ec0ff */
[----:B------:R-:W-:Y:S01]  /*0090*/  ULOP3.LUT UR4, UR62, 0x1, URZ, 0x3c, !UPT ;  /* 0x000000013e047892 */ /* 0x000fe2000f8e3cff */
[----:B--2---:R-:W-:-:S03]  /*00a0*/  SHF.R.U32.HI R52, RZ, 0x5, R65 ;  /* 0x00000005ff347819 */ /* 0x004fc60000011641 */
[----:B------:R-:W-:Y:S02]  /*00b0*/  IMAD.U32 R2, RZ, RZ, UR5 ;  /* 0x00000005ff027e24 */ /* 0x000fe4000f8e00ff */
[----:B------:R-:W2:Y:S02]  /*00c0*/  SHFL.IDX PT, R0, R52, RZ, 0x1f ;  /* 0x00001fff34007589 */ /* 0x000ea400000e0000 */
[----:B--2---:R-:W-:Y:S01]  /*00d0*/  R2UR UR20, R0 ;  /* 0x00000000001472ca */ /* 0x004fe200000e0000 */
[----:B------:R-:W-:Y:S01]  /*00e0*/  IMAD.U32 R0, RZ, RZ, UR4 ;  /* 0x00000004ff007e24 */ /* 0x000fe2000f8e00ff */
[----:B-1----:R-:W-:-:S13]  /*00f0*/  BRA.U UP0, `(.L_x_0) ;  /* 0x0000000100307547 */ /* 0x002fda000b800000 */
[----:B------:R-:W1:Y:S02]  /*0100*/  LDCU.64 UR4, c[0x0][0x888] ;  /* 0x00011100ff0477ac */ /* 0x000e640008000a00 */
[----:B-1----:R-:W-:-:S04]  /*0110*/  UISETP.NE.U32.AND UP0, UPT, UR4, URZ, UPT ;  /* 0x000000ff0400728c */ /* 0x002fc8000bf05070 */
[----:B------:R-:W-:-:S09]  /*0120*/  UISETP.NE.AND.EX UP0, UPT, UR5, URZ, UPT, UP0 ;  /* 0x000000ff0500728c */ /* 0x000fd2000bf05300 */
[----:B------:R-:W-:Y:S05]  /*0130*/  BRA.U !UP0, `(.L_x_1) ;  /* 0x0000000108147547 */ /* 0x000fea000b800000 */
[----:B------:R-:W1:Y:S01]  /*0140*/  LDC.64 R4, c[0x0][0x888] ;  /* 0x00022200ff047b82 */ /* 0x000e620000000a00 */
[----:B------:R-:W1:Y:S02]  /*0150*/  LDCU.64 UR4, c[0x0][0x358] ;  /* 0x00006b00ff0477ac */ /* 0x000e640008000a00 */
[----:B-1----:R1:W5:Y:S01]  /*0160*/  LDG.E R27, desc[UR4][R4.64] ;  /* 0x00000004041b7981 */ /* 0x002362000c1e1900 */
[----:B------:R-:W-:Y:S01]  /*0170*/  HFMA2 R26, -RZ, RZ, 0, 5.9604644775390625e-08 ;  /* 0x00000001ff1a7431 */ /* 0x000fe200000001ff */
[----:B------:R-:W-:Y:S05]  /*0180*/  BRA `(.L_x_0) ;  /* 0x00000000000c7947 */ /* 0x000fea0003800000 */
.L_x_1:
[----:B------:R-:W1:Y:S01]  /*0190*/  LDCU UR4, c[0x0][0x880] ;  /* 0x00011000ff0477ac */ /* 0x000e620008000800 */
[----:B------:R-:W-:Y:S01]  /*01a0*/  HFMA2 R26, -RZ, RZ, 0, 5.9604644775390625e-08 ;  /* 0x00000001ff1a7431 */ /* 0x000fe200000001ff */
[----:B-1----:R-:W-:-:S07]  /*01b0*/  MOV R27, UR4 ;  /* 0x00000004001b7c02 */ /* 0x002fce0008000f00 */
.L_x_0:
[----:B------:R-:W2:Y:S02]  /*01c0*/  LDCU.64 UR4, c[0x0][0x8b0] ;  /* 0x00011600ff0477ac */ /* 0x000ea40008000a00 */
[----:B--2---:R-:W-:-:S04]  /*01d0*/  UISETP.NE.U32.AND UP0, UPT, UR4, URZ, UPT ;  /* 0x000000ff0400728c */ /* 0x004fc8000bf05070 */
[----:B------:R-:W-:-:S09]  /*01e0*/  UISETP.NE.AND.EX UP0, UPT, UR5, URZ, UPT, UP0 ;  /* 0x000000ff0500728c */ /* 0x000fd2000bf05300 */
[----:B------:R-:W-:Y:S05]  /*01f0*/  BRA.U UP0, `(.L_x_2) ;  /* 0x0000000100287547 */ /* 0x000fea000b800000 */
[----:B------:R-:W2:Y:S02]  /*0200*/  LDCU.64 UR4, c[0x0][0x8a8] ;  /* 0x00011500ff0477ac */ /* 0x000ea40008000a00 */
[----:B--2---:R-:W-:-:S04]  /*0210*/  UISETP.NE.U32.AND UP0, UPT, UR4, URZ, UPT ;  /* 0x000000ff0400728c */ /* 0x004fc8000bf05070 */
[----:B------:R-:W-:-:S09]  /*0220*/  UISETP.NE.AND.EX UP0, UPT, UR5, URZ, UPT, UP0 ;  /* 0x000000ff0500728c */ /* 0x000fd2000bf05300 */
[----:B------:R-:W-:Y:S05]  /*0230*/  BRA.U !UP0, `(.L_x_3) ;  /* 0x0000000108107547 */ /* 0x000fea000b800000 */
[----:B------:R-:W2:Y:S01]  /*0240*/  LDC.64 R24, c[0x0][0x8a8] ;  /* 0x00022a00ff187b82 */ /* 0x000ea20000000a00 */
[----:B------:R-:W2:Y:S02]  /*0250*/  LDCU.64 UR4, c[0x0][0x358] ;  /* 0x00006b00ff0477ac */ /* 0x000ea40008000a00 */
[----:B--2---:R2:W5:Y:S01]  /*0260*/  LDG.E R24, desc[UR4][R24.64] ;  /* 0x0000000418187981 */ /* 0x004562000c1e1900 */
[----:B------:R-:W-:Y:S05]  /*0270*/  BRA `(.L_x_2) ;  /* 0x0000000000087947 */ /* 0x000fea0003800000 */
.L_x_3:
[----:B------:R-:W2:Y:S02]  /*0280*/  LDCU UR4, c[0x0][0x8a0] ;  /* 0x00011400ff0477ac */ /* 0x000ea40008000800 */
[----:B--2---:R-:W-:Y:S02]  /*0290*/  MOV R24, UR4 ;  /* 0x0000000400187c02 */ /* 0x004fe40008000f00 */
.L_x_2:
[----:B------:R-:W-:Y:S01]  /*02a0*/  IMAD.U32 R3, RZ, RZ, UR20 ;  /* 0x00000014ff037e24 */ /* 0x000fe2000f8e00ff */
[----:B------:R-:W-:Y:S04]  /*02b0*/  BSSY.RECONVERGENT B0, `(.L_x_4) ;  /* 0x000000c000007945 */ /* 0x000fe80003800200 */
[C---:B------:R-:W-:Y:S02]  /*02c0*/  ISETP.NE.OR P2, PT, R3.reuse, 0x1, !P1 ;  /* 0x000000010300780c */ /* 0x040fe40004f45670 */
[----:B------:R-:W-:-:S11]  /*02d0*/  ISETP.NE.OR P0, PT, R3, 0x3, !P1 ;  /* 0x000000030300780c */ /* 0x000fd60004f05670 */
[----:B------:R-:W-:Y:S05]  /*02e0*/  @P2 BRA `(.L_x_5) ;  /* 0x0000000000202947 */ /* 0x000fea0003800000 */
[----:B------:R-:W3:Y:S02]  /*02f0*/  LDCU.64 UR4, c[0x0][0x348] ;  /* 0x00006900ff0477ac */ /* 0x000ee40008000a00 */
[----:B---3--:R-:W-:Y:S02]  /*0300*/  UIADD3 UR6, UP1, UPT, UR4, 0x80, URZ ;  /* 0x0000008004067890 */ /* 0x008fe4000ff3e0ff */
[----:B------:R-:W-:Y:S02]  /*0310*/  UIADD3 UR4, UP0, UPT, UR4, 0x180, URZ ;  /* 0x0000018004047890 */ /* 0x000fe4000ff1e0ff */
[----:B------:R-:W-:Y:S02]  /*0320*/  UIADD3.X UR7, UPT, UPT, URZ, UR5, URZ, UP1, !UPT ;  /* 0x00000005ff077290 */ /* 0x000fe40008ffe4ff */
[----:B------:R-:W-:-:S07]  /*0330*/  UIADD3.X UR5, UPT, UPT, URZ, UR5, URZ, UP0, !UPT ;  /* 0x00000005ff057290 */ /* 0x000fce00087fe4ff */
[----:B------:R3:W-:Y:S02]  /*0340*/  UTMACCTL.PF [UR6] ;  /* 0x00000000060079b9 */ /* 0x0007e40008040000 */
[----:B------:R3:W-:Y:S02]  /*0350*/  UTMACCTL.PF [UR4] ;  /* 0x00000000040079b9 */ /* 0x0007e40008040000 */
[----:B---3--:R-:W-:Y:S01]  /*0360*/  NOP ;  /* 0x0000000000007918 */ /* 0x008fe20000000000 */
.L_x_5:
[----:B------:R-:W-:Y:S05]  /*0370*/  BSYNC.RECONVERGENT B0 ;  /* 0x0000000000007941 */ /* 0x000fea0003800200 */
.L_x_4:
[----:B------:R-:W-:Y:S04]  /*0380*/  BSSY.RECONVERGENT B0, `(.L_x_6) ;  /* 0x000000a000007945 */ /* 0x000fe80003800200 */
        /* <DEDUP_REMOVED lines=9> */
.L_x_7:
[----:B------:R-:W-:Y:S05]  /*0420*/  BSYNC.RECONVERGENT B0 ;  /* 0x0000000000007941 */ /* 0x000fea0003800200 */
.L_x_6:
[----:B------:R-:W3:Y:S01]  /*0430*/  LDCU.64 UR4, c[0x0][0x888] ;  /* 0x00011100ff0477ac */ /* 0x000ee20008000a00 */
[----:B------:R-:W-:Y:S02]  /*0440*/  UISETP.EQ.U32.AND UP2, UPT, UR8, URZ, UPT ;  /* 0x000000ff0800728c */ /* 0x000fe4000bf42070 */
[----:B------:R-:W-:Y:S02]  /*0450*/  UPLOP3.LUT UP4, UPT, UPT, UPT, UPT, 0x80, 0x8 ;  /* 0x000000000008789c */ /* 0x000fe40003f8f070 */
[----:B---3--:R-:W-:-:S04]  /*0460*/  UISETP.NE.U32.AND UP0, UPT, UR4, URZ, UPT ;  /* 0x000000ff0400728c */ /* 0x008fc8000bf05070 */
[----:B------:R-:W-:-:S04]  /*0470*/  UISETP.NE.AND.EX UP1, UPT, UR5, URZ, UPT, UP0 ;  /* 0x000000ff0500728c */ /* 0x000fc8000bf25300 */
[----:B------:R-:W-:-:S04]  /*0480*/  UISETP.EQ.OR.EX UP3, UPT, UR9, URZ, !UP1, UP2 ;  /* 0x000000ff0900728c */ /* 0x000fc8000cf62720 */
[----:B------:R-:W-:-:S06]  /*0490*/  UP2UR UR4, UPR, URZ, 0x8 ;  /* 0x00000008ff047883 */ /* 0x000fcc0008000000 */
[----:B------:R-:W-:Y:S01]  /*04a0*/  MOV R55, UR4 ;  /* 0x0000000400377c02 */ /* 0x000fe20008000f00 */
[----:B------:R-:W-:Y:S06]  /*04b0*/  BRA.U !UP3, `(.L_x_8) ;  /* 0x000000010b207547 */ /* 0x000fec000b800000 */
[----:B------:R-:W-:Y:S01]  /*04c0*/  UISETP.NE.U32.AND UP2, UPT, UR8, URZ, UPT ;  /* 0x000000ff0800728c */ /* 0x000fe2000bf45070 */
[----:B-----5:R-:W-:Y:S01]  /*04d0*/  FSETP.NEU.AND P0, PT, R27, RZ, PT ;  /* 0x000000ff1b00720b */ /* 0x020fe20003f0d000 */
[----:B------:R-:W-:Y:S02]  /*04e0*/  USEL UR4, URZ, 0xffffffff, UP1 ;  /* 0xffffffffff047887 */ /* 0x000fe40008800000 */
[----:B------:R-:W-:-:S10]  /*04f0*/  UISETP.NE.AND.EX UP2, UPT, UR9, URZ, UPT, UP2 ;  /* 0x000000ff0900728c */ /* 0x000fd4000bf45320 */
[----:B------:R-:W-:Y:S01]  /*0500*/  VOTEU.ANY UP0, P0 ;  /* 0x0000000000ff7886 */ /* 0x000fe20000000100 */
[----:B------:R-:W-:-:S04]  /*0510*/  @!UP2 USEL UR4, URZ, 0xffffffff, UP0 ;  /* 0xffffffffff04a887 */ /* 0x000fc80008000000 */
[----:B------:R-:W-:-:S04]  /*0520*/  ULOP3.LUT UR4, UR4, 0x1, URZ, 0xc0, !UPT ;  /* 0x0000000104047892 */ /* 0x000fc8000f8ec0ff */
[----:B------:R-:W-:-:S11]  /*0530*/  UISETP.NE.U32.AND UP4, UPT, UR4, 0x1, UPT ;  /* 0x000000010400788c */ /* 0x000fd6000bf85070 */
.L_x_8:
[----:B------:R-:W3:Y:S01]  /*0540*/  SHFL.IDX PT, R3, R52, RZ, 0x1f ;  /* 0x00001fff34037589 */ /* 0x000ee200000e0000 */
[----:B------:R-:W-:Y:S01]  /*0550*/  R2UR UR4, R2 ;  /* 0x00000000020472ca */ /* 0x000fe200000e0000 */
[----:B------:R-:W-:-:S04]  /*0560*/  UISETP.NE.AND UP0, UPT, UR20, 0x2, UPT ;  /* 0x000000021400788c */ /* 0x000fc8000bf05270 */
[----:B------:R-:W-:-:S08]  /*0570*/  USEL UR47, URZ, 0x1, UP0 ;  /* 0x00000001ff2f7887 */ /* 0x000fd00008000000 */
[----:B------:R-:W-:-:S06]  /*0580*/  UISETP.EQ.AND UP2, UPT, UR4, URZ, !UP0 ;  /* 0x000000ff0400728c */ /* 0x000fcc000c742270 */
[----:B------:R-:W-:Y:S02]  /*0590*/  PLOP3.LUT P4, PT, P1, PT, UP2, 0x80, 0x8 ;  /* 0x000000000008781c */ /* 0x000fe40000f8f028 */
[----:B---3--:R-:W-:-:S13]  /*05a0*/  ISETP.NE.AND P0, PT, R3, RZ, PT ;  /* 0x000000ff0300720c */ /* 0x008fda0003f05270 */
[----:B------:R-:W-:Y:S05]  /*05b0*/  @P0 BRA `(.L_x_9) ;  /* 0x0000000000440947 */ /* 0x000fea0003800000 */
[----:B------:R-:W-:Y:S01]  /*05c0*/  UMOV UR4, 0x400 ;  /* 0x0000040000047882 */ /* 0x000fe20000000000 */
[----:B------:R-:W-:Y:S01]  /*05d0*/  UMOV UR8, 0x1 ;  /* 0x0000000100087882 */ /* 0x000fe20000000000 */
[----:B------:R-:W-:Y:S01]  /*05e0*/  UMOV UR6, 0x2 ;  /* 0x0000000200067882 */ /* 0x000fe20000000000 */
[----:B------:R-:W-:Y:S02]  /*05f0*/  ULEA UR4, UR62, UR4, 0x18 ;  /* 0x000000043e047291 */ /* 0x000fe4000f8ec0ff */
[----:B------:R-:W-:-:S04]  /*0600*/  UIADD3 UR8, UPT, UPT, -UR8, 0x100000, URZ ;  /* 0x0010000008087890 */ /* 0x000fc8000fffe1ff */
[----:B------:R-:W-:Y:S02]  /*0610*/  USHF.L.U32 UR9, UR8, 0xb, URZ ;  /* 0x0000000b08097899 */ /* 0x000fe400080006ff */
[----:B------:R-:W-:Y:S02]  /*0620*/  USHF.L.U32 UR8, UR8, 0x1, URZ ;  /* 0x0000000108087899 */ /* 0x000fe400080006ff */
[----:B------:R-:W-:-:S04]  /*0630*/  UIADD3 UR6, UPT, UPT, -UR6, 0x100000, URZ ;  /* 0x0010000006067890 */ /* 0x000fc8000fffe1ff */
[----:B------:R-:W-:Y:S02]  /*0640*/  USHF.L.U32 UR7, UR6, 0xb, URZ ;  /* 0x0000000b06077899 */ /* 0x000fe400080006ff */
[----:B------:R-:W-:Y:S01]  /*0650*/  USHF.L.U32 UR6, UR6, 0x1, URZ ;  /* 0x0000000106067899 */ /* 0x000fe200080006ff */
[----:B------:R-:W-:Y:S01]  /*0660*/  ELECT P0, URZ, PT ;  /* 0x0000000000ff782f */ /* 0x000fe20003800000 */
[----:B------:R-:W3:Y:S02]  /*0670*/  FENCE.VIEW.ASYNC.S ;  /* 0x00000000000073c6 */ /* 0x000ee40000000000 */
[----:B---3--:R3:W4:Y:S08]  /*0680*/  SYNCS.EXCH.64 URZ, [UR4], UR8 ;  /* 0x0000000804ff75b2 */ /* 0x0087300008000100 */
[----:B------:R3:W1:Y:S01]  /*0690*/  SYNCS.EXCH.64 URZ, [UR4+0x10], UR6 ;  /* 0x0000100604ff75b2 */ /* 0x0006620008000100 */
[----:B------:R3:W1:Y:S01]  /*06a0*/  SYNCS.EXCH.64 URZ, [UR4+0x8], UR8 ;  /* 0x0000080804ff75b2 */ /* 0x0006620008000100 */
[----:B------:R3:W1:Y:S01]  /*06b0*/  SYNCS.EXCH.64 URZ, [UR4+0x18], UR6 ;  /* 0x0000180604ff75b2 */ /* 0x0006620008000100 */
[----:B------:R-:W-:Y:S01]  /*06c0*/  NOP ;  /* 0x0000000000007918 */ /* 0x000fe20000000000 */
.L_x_9:
[----:B------:R-:W2:Y:S01]  /*06d0*/  SHFL.IDX PT, R3, R52, RZ, 0x1f ;  /* 0x00001fff34037589 */ /* 0x000ea200000e0000 */
[----:B------:R-:W-:Y:S01]  /*06e0*/  NOP ;  /* 0x0000000000007918 */ /* 0x000fe20000000000 */
[----:B--2---:R-:W-:-:S13]  /*06f0*/  ISETP.NE.AND P0, PT, R3, 0x1, PT ;  /* 0x000000010300780c */ /* 0x004fda0003f05270 */
[----:B------:R-:W-:Y:S05]  /*0700*/  @P0 BRA `(.L_x_10) ;  /* 0x0000000000540947 */ /* 0x000fea0003800000 */
[----:B---3--:R-:W-:Y:S01]  /*0710*/  UMOV UR4, 0x400 ;  /* 0x0000040000047882 */ /* 0x008fe20000000000 */
        /* <DEDUP_REMOVED lines=10> */
[----:B------:R-:W2:Y:S02]  /*07c0*/  FENCE.VIEW.ASYNC.S ;  /* 0x00000000000073c6 */ /* 0x000ea40000000000 */
[----:B--2---:R2:W3:Y:S08]  /*07d0*/  SYNCS.EXCH.64 URZ, [UR4+0x20], UR8 ;  /* 0x0000200804ff75b2 */ /* 0x0044f00008000100 */
[----:B------:R2:W1:Y:S01]  /*07e0*/  SYNCS.EXCH.64 URZ, [UR4+0x40], UR6 ;  /* 0x0000400604ff75b2 */ /* 0x0004620008000100 */
[----:B------:R2:W1:Y:S01]  /*07f0*/  SYNCS.EXCH.64 URZ, [UR4+0x28], UR8 ;  /* 0x0000280804ff75b2 */ /* 0x0004620008000100 */
[----:B------:R2:W1:Y:S01]  /*0800*/  SYNCS.EXCH.64 URZ, [UR4+0x48], UR6 ;  /* 0x0000480604ff75b2 */ /* 0x0004620008000100 */
[----:B------:R2:W1:Y:S01]  /*0810*/  SYNCS.EXCH.64 URZ, [UR4+0x30], UR8 ;  /* 0x0000300804ff75b2 */ /* 0x0004620008000100 */
[----:B------:R2:W1:Y:S01]  /*0820*/  SYNCS.EXCH.64 URZ, [UR4+0x50], UR6 ;  /* 0x0000500604ff75b2 */ /* 0x0004620008000100 */
[----:B------:R2:W1:Y:S01]  /*0830*/  SYNCS.EXCH.64 URZ, [UR4+0x38], UR8 ;  /* 0x0000380804ff75b2 */ /* 0x0004620008000100 */
[----:B------:R2:W1:Y:S01]  /*0840*/  SYNCS.EXCH.64 URZ, [UR4+0x58], UR6 ;  /* 0x0000580604ff75b2 */ /* 0x0004620008000100 */
[----:B------:R-:W-:Y:S01]  /*0850*/  NOP ;  /* 0x0000000000007918 */ /* 0x000fe20000000000 */
.L_x_10:
[----:B------:R-:W4:Y:S01]  /*0860*/  SHFL.IDX PT, R3, R52, RZ, 0x1f ;  /* 0x00001fff34037589 */ /* 0x000f2200000e0000 */
[----:B------:R-:W-:Y:S01]  /*0870*/  NOP ;  /* 0x0000000000007918 */ /* 0x000fe20000000000 */
[----:B----4-:R-:W-:-:S13]  /*0880*/  ISETP.NE.AND P0, PT, R3, 0x3, PT ;  /* 0x000000030300780c */ /* 0x010fda0003f05270 */
[----:B------:R-:W-:Y:S05]  /*0890*/  @P0 BRA `(.L_x_11) ;  /* 0x00000000002c0947 */ /* 0x000fea0003800000 */
[----:B--23--:R-:W-:Y:S01]  /*08a0*/  UMOV UR6, 0x400 ;  /* 0x0000040000067882 */ /* 0x00cfe20000000000 */
[----:B------:R-:W-:Y:S01]  /*08b0*/  UMOV UR4, 0x20 ;  /* 0x0000002000047882 */ /* 0x000fe20000000000 */
[----:B------:R-:W-:Y:S02]  /*08c0*/  ULEA UR6, UR62, UR6, 0x18 ;  /* 0x000000063e067291 */ /* 0x000fe4000f8ec0ff */
[----:B------:R-:W-:-:S04]  /*08d0*/  UIADD3 UR4, UPT, UPT, -UR4, 0x100000, URZ ;  /* 0x0010000004047890 */ /* 0x000fc8000fffe1ff */
[----:B------:R-:W-:Y:S02]  /*08e0*/  USHF.L.U32 UR5, UR4, 0xb, URZ ;  /* 0x0000000b04057899 */ /* 0x000fe400080006ff */
[----:B------:R-:W-:Y:S01]  /*08f0*/  USHF.L.U32 UR4, UR4, 0x1, URZ ;  /* 0x0000000104047899 */ /* 0x000fe200080006ff */
[----:B------:R-:W-:Y:S01]  /*0900*/  ELECT P0, URZ, PT ;  /* 0x0000000000ff782f */ /* 0x000fe20003800000 */
[----:B------:R-:W2:Y:S10]  /*0910*/  FENCE.VIEW.ASYNC.S ;  /* 0x00000000000073c6 */ /* 0x000eb40000000000 */
[----:B--2---:R4:W2:Y:S01]  /*0920*/  SYNCS.EXCH.64 URZ, [UR6+0x60], UR4 ;  /* 0x0000600406ff75b2 */ /* 0x0048a20008000100 */
[----:B------:R4:W3:Y:S02]  /*0930*/  SYNCS.EXCH.64 URZ, [UR6+0x68], UR4 ;  /* 0x0000680406ff75b2 */ /* 0x0008e40008000100 */
[----:B----4-:R-:W-:Y:S01]  /*0940*/  NOP ;  /* 0x0000000000007918 */ /* 0x010fe20000000000 */
.L_x_11:
[----:B------:R-:W4:Y:S01]  /*0950*/  SHFL.IDX PT, R3, R52, RZ, 0x1f ;  /* 0x00001fff34037589 */ /* 0x000f2200000e0000 */
[----:B------:R-:W-:Y:S01]  /*0960*/  NOP ;  /* 0x0000000000007918 */ /* 0x000fe20000000000 */
[----:B----4-:R-:W-:-:S13]  /*0970*/  ISETP.NE.AND P0, PT, R3, 0x4, PT ;  /* 0x000000040300780c */ /* 0x010fda0003f05270 */
[----:B------:R-:W-:Y:S05]  /*0980*/  @P0 BRA `(.L_x_12) ;  /* 0x0000000000480947 */ /* 0x000fea0003800000 */
[----:B--23--:R-:W-:Y:S01]  /*0990*/  UMOV UR4, 0x3a0 ;  /* 0x000003a000047882 */ /* 0x00cfe20000000000 */
[----:B------:R-:W-:Y:S01]  /*09a0*/  UMOV UR6, 0x400 ;  /* 0x0000040000067882 */ /* 0x000fe20000000000 */
[----:B------:R-:W-:Y:S01]  /*09b0*/  USEL UR4, UR4, 0x320, UP4 ;  /* 0x0000032004047887 */ /* 0x000fe2000a000000 */
        /* <DEDUP_REMOVED lines=10> */
[----:B--2---:R4:W2:Y:S08]  /*0a60*/  SYNCS.EXCH.64 URZ, [UR6+0x70], UR8 ;  /* 0x0000700806ff75b2 */ /* 0x0048b00008000100 */
[----:B------:R4:W3:Y:S01]  /*0a70*/  SYNCS.EXCH.64 URZ, [UR6+0x80], UR4 ;  /* 0x0000800406ff75b2 */ /* 0x0008e20008000100 */
[----:B------:R4:W1:Y:S01]  /*0a80*/  SYNCS.EXCH.64 URZ, [UR6+0x78], UR8 ;  /* 0x0000780806ff75b2 */ /* 0x0008620008000100 */
[----:B------:R4:W1:Y:S02]  /*0a90*/  SYNCS.EXCH.64 URZ, [UR6+0x88], UR4 ;  /* 0x0000880406ff75b2 */ /* 0x0008640008000100 */
[----:B----4-:R-:W-:Y:S01]  /*0aa0*/  NOP ;  /* 0x0000000000007918 */ /* 0x010fe20000000000 */
.L_x_12:
[----:B------:R-:W4:Y:S01]  /*0ab0*/  SHFL.IDX PT, R3, R52, RZ, 0x1f ;  /* 0x00001fff34037589 */ /* 0x000f2200000e0000 */
[----:B------:R-:W-:Y:S01]  /*0ac0*/  NOP ;  /* 0x0000000000007918 */ /* 0x000fe20000000000 */
[----:B----4-:R-:W-:-:S13]  /*0ad0*/  ISETP.NE.AND P0, PT, R3, 0x5, PT ;  /* 0x000000050300780c */ /* 0x010fda0003f05270 */
[----:B------:R-:W-:Y:S05]  /*0ae0*/  @P0 BRA `(.L_x_13) ;  /* 0x0000000000540947 */ /* 0x000fea0003800000 */
[----:B--23--:R-:W-:Y:S01]  /*0af0*/  UMOV UR4, 0x400 ;  /* 0x0000040000047882 */ /* 0x00cfe20000000000 */
        /* <DEDUP_REMOVED lines=14> */
[----:B------:R4:W1:Y:S01]  /*0be0*/  SYNCS.EXCH.64 URZ, [UR4+0xb8], UR8 ;  /* 0x0000b80804ff75b2 */ /* 0x0008620008000100 */
[----:B------:R4:W1:Y:S01]  /*0bf0*/  SYNCS.EXCH.64 URZ, [UR4+0xa0], UR6 ;  /* 0x0000a00604ff75b2 */ /* 0x0008620008000100 */
[----:B------:R4:W1:Y:S01]  /*0c00*/  SYNCS.EXCH.64 URZ, [UR4+0xc0], UR8 ;  /* 0x0000c00804ff75b2 */ /* 0x0008620008000100 */
[----:B------:R4:W1:Y:S01]  /*0c10*/  SYNCS.EXCH.64 URZ, [UR4+0xa8], UR6 ;  /* 0x0000a80604ff75b2 */ /* 0x0008620008000100 */
[----:B------:R4:W1:Y:S02]  /*0c20*/  SYNCS.EXCH.64 URZ, [UR4+0xc8], UR8 ;  /* 0x0000c80804ff75b2 */ /* 0x0008640008000100 */
[----:B----4-:R-:W-:Y:S01]  /*0c30*/  NOP ;  /* 0x0000000000007918 */ /* 0x010fe20000000000 */
.L_x_13:
[----:B------:R-:W4:Y:S01]  /*0c40*/  SHFL.IDX PT, R3, R52, RZ, 0x1f ;  /* 0x00001fff34037589 */ /* 0x000f2200000e0000 */
[----:B------:R-:W-:Y:S01]  /*0c50*/  ISETP.NE.OR P1, PT, RZ, UR20, !P1 ;  /* 0x00000014ff007c0c */ /* 0x000fe2000cf25670 */
        /* <DEDUP_REMOVED lines=12> */
[----:B------:R4:W3:Y:S01]  /*0d20*/  SYNCS.EXCH.64 URZ, [UR4+0xe0], UR6 ;  /* 0x0000e00604ff75b2 */ /* 0x0008e20008000100 */
[----:B------:R4:W1:Y:S01]  /*0d30*/  SYNCS.EXCH.64 URZ, [UR4+0xd8], UR6 ;  /* 0x0000d80604ff75b2 */ /* 0x0008620008000100 */
[----:B------:R4:W1:Y:S02]  /*0d40*/  SYNCS.EXCH.64 URZ, [UR4+0xe8], UR6 ;  /* 0x0000e80604ff75b2 */ /* 0x0008640008000100 */
[----:B----4-:R-:W-:Y:S01]  /*0d50*/  NOP ;  /* 0x0000000000007918 */ /* 0x010fe20000000000 */
.L_x_14:
[----:B------:R-:W-:Y:S01]  /*0d60*/  VOTEU.ALL UP0, P1 ;  /* 0x0000000000ff7886 */ /* 0x000fe20000800000 */
[----:B--23--:R-:W-:Y:S01]  /*0d70*/  UMOV UR4, 0x20 ;  /* 0x0000002000047882 */ /* 0x00cfe20000000000 */
[----:B------:R-:W2:Y:S01]  /*0d80*/  LDCU UR7, c[0x0][0x36c] ;  /* 0x00006d80ff0777ac */ /* 0x000ea20008000800 */
[----:B------:R-:W-:Y:S01]  /*0d90*/  NOP ;  /* 0x0000000000007918 */ /* 0x000fe20000000000 */
[----:B-1----:R-:W-:Y:S01]  /*0da0*/  LOP3.LUT R5, R65, 0x1f, RZ, 0xc0, !PT ;  /* 0x0000001f41057812 */ /* 0x002fe200078ec0ff */
[----:B------:R-:W-:Y:S01]  /*0db0*/  @!UP0 UMOV UR6, 0x400 ;  /* 0x0000040000068882 */ /* 0x000fe20000000000 */
[----:B------:R-:W-:-:S04]  /*0dc0*/  @!UP0 UIADD3 UR4, UPT, UPT, -UR4, 0x100000, URZ ;  /* 0x0010000004048890 */ /* 0x000fc8000fffe1ff */
[----:B------:R-:W-:Y:S02]  /*0dd0*/  @!UP0 USHF.L.U32 UR5, UR4, 0xb, URZ ;  /* 0x0000000b04058899 */ /* 0x000fe400080006ff */
[----:B------:R-:W-:Y:S02]  /*0de0*/  @!UP0 USHF.L.U32 UR4, UR4, 0x1, URZ ;  /* 0x0000000104048899 */ /* 0x000fe400080006ff */
[----:B------:R-:W-:Y:S01]  /*0df0*/  @!UP0 ULEA UR6, UR62, UR6, 0x18 ;  /* 0x000000063e068291 */ /* 0x000fe2000f8ec0ff */
[----:B------:R-:W-:Y:S01]  /*0e00*/  VOTEU.ALL UP0, P1 ;  /* 0x0000000000ff7886 */ /* 0x000fe20000800000 */
[----:B------:R-:W-:Y:S02]  /*0e10*/  UISETP.NE.AND UP5, UPT, UR20, URZ, UPT ;  /* 0x000000ff1400728c */ /* 0x000fe4000bfa5270 */
[----:B--2---:R-:W-:Y:S01]  /*0e20*/  UISETP.EQ.U32.AND UP6, UPT, UR7, 0x1, UPT ;  /* 0x000000010700788c */ /* 0x004fe2000bfc2070 */
[----:B------:R-:W1:Y:S07]  /*0e30*/  FENCE.VIEW.ASYNC.S ;  /* 0x00000000000073c6 */ /* 0x000e6e0000000000 */
[----:B-1----:R1:W2:Y:S01]  /*0e40*/  @!UP0 SYNCS.EXCH.64 URZ, [UR6+0xf0], UR4 ;  /* 0x0000f00406ff85b2 */ /* 0x0022a20008000100 */
[----:B------:R-:W-:Y:S05]  /*0e50*/  BRA.U !UP6, `(.L_x_15) ;  /* 0x000000010e087547 */ /* 0x000fea000b800000 */
[----:B--2---:R-:W-:Y:S01]  /*0e60*/  UCGABAR_ARV ;  /* 0x00000000000079c7 */ /* 0x004fe20008000000 */
[----:B------:R-:W-:Y:S05]  /*0e70*/  BRA `(.L_x_16) ;  /* 0x0000000000047947 */ /* 0x000fea0003800000 */
.L_x_15:
[----:B--2---:R-:W-:Y:S01]  /*0e80*/  NOP ;  /* 0x0000000000007918 */ /* 0x004fe20000000000 */
.L_x_16:
[----:B------:R-:W2:Y:S01]  /*0e90*/  S2UR UR22, SR_CTAID.X ;  /* 0x00000000001679c3 */ /* 0x000ea20000002500 */
[----:B------:R-:W-:-:S05]  /*0ea0*/  CS2R.32 R54, SR_CgaSize ;  /* 0x0000000000367805 */ /* 0x000fca0000008a00 */
[----:B------:R-:W-:-:S05]  /*0eb0*/  IMAD R54, R54, -0xa0, RZ ;  /* 0xffffff6036367824 */ /* 0x000fca00078e02ff */
[----:B-1----:R-:W-:-:S14]  /*0ec0*/  R2UR UR5, R54 ;  /* 0x00000000360572ca */ /* 0x002fdc00000e0000 */
[----:B------:R-:W1:Y:S01]  /*0ed0*/  LDCU UR5, c[0x0][UR5+0x2b0] ;  /* 0x00005600050577ac */ /* 0x000e620008000800 */
[----:B------:R-:W-:Y:S02]  /*0ee0*/  R2UR UR9, R2 ;  /* 0x00000000020972ca */ /* 0x000fe400000e0000 */
[----:B------:R-:W-:-:S05]  /*0ef0*/  CS2R.32 R54, SR_CgaSize ;  /* 0x0000000000367805 */ /* 0x000fca0000008a00 */
[----:B------:R-:W-:-:S05]  /*0f00*/  IMAD R54, R54, -0xa0, RZ ;  /* 0xffffff6036367824 */ /* 0x000fca00078e02ff */
[----:B------:R-:W-:-:S14]  /*0f10*/  R2UR UR4, R54 ;  /* 0x00000000360472ca */ /* 0x000fdc00000e0000 */
[----:B------:R-:W3:Y:S01]  /*0f20*/  LDCU UR4, c[0x0][UR4+0x2b4] ;  /* 0x00005680040477ac */ /* 0x000ee20008000800 */
[----:B------:R-:W4:Y:S01]  /*0f30*/  S2UR UR28, SR_CTAID.Y ;  /* 0x00000000001c79c3 */ /* 0x000f220000002600 */
[----:B------:R-:W-:-:S05]  /*0f40*/  CS2R.32 R54, SR_CgaSize ;  /* 0x0000000000367805 */ /* 0x000fca0000008a00 */
[----:B------:R-:W-:-:S05]  /*0f50*/  IMAD R54, R54, -0xa0, RZ ;  /* 0xffffff6036367824 */ /* 0x000fca00078e02ff */
[----:B------:R-:W-:-:S14]  /*0f60*/  R2UR UR7, R54 ;  /* 0x00000000360772ca */ /* 0x000fdc00000e0000 */
[----:B------:R-:W3:Y:S01]  /*0f70*/  LDCU UR7, c[0x0][UR7+0x2a0] ;  /* 0x00005400070777ac */ /* 0x000ee20008000800 */
[----:B------:R-:W-:-:S05]  /*0f80*/  CS2R.32 R54, SR_CgaSize ;  /* 0x0000000000367805 */ /* 0x000fca0000008a00 */
[----:B------:R-:W-:-:S05]  /*0f90*/  IMAD R54, R54, -0xa0, RZ ;  /* 0xffffff6036367824 */ /* 0x000fca00078e02ff */
[----:B------:R-:W-:-:S14]  /*0fa0*/  R2UR UR8, R54 ;  /* 0x00000000360872ca */ /* 0x000fdc00000e0000 */
[----:B------:R-:W3:Y:S01]  /*0fb0*/  LDCU UR8, c[0x0][UR8+0x2a4] ;  /* 0x00005480080877ac */ /* 0x000ee20008000800 */
[----:B------:R-:W-:Y:S01]  /*0fc0*/  UISETP.GT.U32.AND UP0, UPT, UR9, 0xffff, UPT ;  /* 0x0000ffff0900788c */ /* 0x000fe2000bf04070 */
[----:B------:R-:W3:Y:S01]  /*0fd0*/  LDCU UR21, c[0x0][0xb24] ;  /* 0x00016480ff1577ac */ /* 0x000ee20008000800 */
[----:B------:R-:W3:Y:S01]  /*0fe0*/  LDCU UR39, c[0x0][0xb24] ;  /* 0x00016480ff2777ac */ /* 0x000ee20008000800 */
[----:B--2---:R-:W-:Y:S01]  /*0ff0*/  I2FP.F32.U32 R4, UR22 ;  /* 0x0000001600047c45 */ /* 0x004fe20008201000 */
[----:B------:R-:W2:Y:S04]  /*1000*/  LDCU UR25, c[0x0][0xb30] ;  /* 0x00016600ff1977ac */ /* 0x000ea80008000800 */
[----:B-1----:R-:W-:Y:S01]  /*1010*/  FMUL R4, R4, UR5 ;  /* 0x0000000504047c20 */ /* 0x002fe20008400000 */
[----:B------:R-:W-:Y:S01]  /*1020*/  USEL UR5, UR9, 0xffff, !UP0 ;  /* 0x0000ffff09057887 */ /* 0x000fe2000c000000 */
[----:B----4-:R-:W-:Y:S01]  /*1030*/  I2FP.F32.U32 R3, UR28 ;  /* 0x0000001c00037c45 */ /* 0x010fe20008201000 */
[----:B------:R-:W-:-:S03]  /*1040*/  USHF.L.U32 UR31, UR62, 0x9, URZ ;  /* 0x000000093e1f7899 */ /* 0x000fc600080006ff */
[----:B------:R-:W1:Y:S01]  /*1050*/  F2I.U32.TRUNC.NTZ R4, R4 ;  /* 0x0000000400047305 */ /* 0x000e62000020f000 */
[----:B------:R-:W-:Y:S01]  /*1060*/  ULOP3.LUT UR30, UR5, 0xffff, URZ, 0xc0, !UPT ;  /* 0x0000ffff051e7892 */ /* 0x000fe2000f8ec0ff */
[----:B---3--:R-:W-:-:S06]  /*1070*/  FMUL R3, R3, UR4 ;  /* 0x0000000403037c20 */ /* 0x008fcc0008400000 */
[----:B------:R-:W3:Y:S01]  /*1080*/  F2I.U32.TRUNC.NTZ R3, R3 ;  /* 0x0000000300037305 */ /* 0x000ee2000020f000 */
[----:B-1----:R-:W-:Y:S02]  /*1090*/  R2UR UR4, R4 ;  /* 0x00000000040472ca */ /* 0x002fe400000e0000 */
[----:B------:R-:W-:Y:S02]  /*10a0*/  PRMT R4, RZ, 0x7610, R4 ;  /* 0x00007610ff047816 */ /* 0x000fe40000000004 */
[----:B---3--:R-:W-:Y:S02]  /*10b0*/  R2UR UR6, R3 ;  /* 0x00000000030672ca */ /* 0x008fe400000e0000 */
[----:B------:R-:W-:-:S07]  /*10c0*/  PRMT R3, RZ, 0x7610, R3 ;  /* 0x00007610ff037816 */ /* 0x000fce0000000003 */
[----:B------:R-:W-:-:S04]  /*10d0*/  UIADD3 UR5, UPT, UPT, -UR4, URZ, URZ ;  /* 0x000000ff04057290 */ /* 0x000fc8000fffe1ff */
[----:B------:R-:W-:Y:S02]  /*10e0*/  UIMAD UR5, UR7, UR5, UR22 ;  /* 0x00000005070572a4 */ /* 0x000fe4000f8e0216 */
[----:B------:R-:W-:-:S04]  /*10f0*/  UIADD3 UR4, UPT, UPT, -UR6, URZ, URZ ;  /* 0x000000ff06047290 */ /* 0x000fc8000fffe1ff */
[----:B------:R-:W-:Y:S01]  /*1100*/  IMAD.U32 R54, RZ, RZ, UR5 ;  /* 0x00000005ff367e24 */ /* 0x000fe2000f8e00ff */
[----:B------:R-:W-:-:S06]  /*1110*/  UIMAD UR4, UR8, UR4, UR28 ;  /* 0x00000004080472a4 */ /* 0x000fcc000f8e021c */
[----:B------:R-:W-:Y:S01]  /*1120*/  IMAD.U32 R53, RZ, RZ, UR4 ;  /* 0x00000004ff357e24 */ /* 0x000fe2000f8e00ff */
[----:B--2---:R-:W-:Y:S06]  /*1130*/  BRA.U UP5, `(.L_x_17) ;  /* 0x0000000105447547 */ /* 0x004fec000b800000 */
[----:B------:R-:W-:Y:S02]  /*1140*/  R2UR UR4, R53 ;  /* 0x00000000350472ca */ /* 0x000fe400000e0000 */
[----:B------:R-:W-:-:S11]  /*1150*/  R2UR UR7, R54 ;  /* 0x00000000360772ca */ /* 0x000fd600000e0000 */
[----:B------:R-:W-:Y:S02]  /*1160*/  UISETP.NE.AND UP0, UPT, UR4, URZ, UPT ;  /* 0x000000ff0400728c */ /* 0x000fe4000bf05270 */
[----:B------:R-:W-:Y:S02]  /*1170*/  ULOP3.LUT UR4, UR7, 0x2, URZ, 0x3c, !UPT ;  /* 0x0000000207047892 */ /* 0x000fe4000f8e3cff */
[----:B------:R-:W-:Y:S02]  /*1180*/  UISETP.GT.U32.AND UP2, UPT, UR7, 0x1, UP0 ;  /* 0x000000010700788c */ /* 0x000fe40008744070 */
[----:B------:R-:W-:Y:S02]  /*1190*/  UISETP.GT.U32.AND UP0, UPT, UR4, 0x1, UP0 ;  /* 0x000000010400788c */ /* 0x000fe40008704070 */
[----:B------:R-:W-:Y:S02]  /*11a0*/  USEL UR5, URZ, 0x2, UP2 ;  /* 0x00000002ff057887 */ /* 0x000fe40009000000 */
[----:B------:R-:W-:-:S02]  /*11b0*/  USEL UR6, URZ, 0x1, UP2 ;  /* 0x00000001ff067887 */ /* 0x000fc40009000000 */
[----:B------:R-:W-:Y:S02]  /*11c0*/  USEL UR4, URZ, 0x4, UP0 ;  /* 0x00000004ff047887 */ /* 0x000fe40008000000 */
[----:B------:R-:W-:Y:S02]  /*11d0*/  ULOP3.LUT UR7, UR7, 0xfffffffe, URZ, 0xc0, !UPT ;  /* 0xfffffffe07077892 */ /* 0x000fe4000f8ec0ff */
[----:B------:R-:W-:Y:S02]  /*11e0*/  USEL UR8, URZ, 0x8, UP0 ;  /* 0x00000008ff087887 */ /* 0x000fe40008000000 */
[----:B------:R-:W-:-:S03]  /*11f0*/  UIADD3 UR4, UPT, UPT, UR4, UR5, UR6 ;  /* 0x0000000504047290 */ /* 0x000fc6000fffe006 */
[----:B------:R-:W-:Y:S01]  /*1200*/  UMOV UR5, 0x3 ;  /* 0x0000000300057882 */ /* 0x000fe20000000000 */
[----:B------:R-:W-:Y:S02]  /*1210*/  UIADD3 UR4, UPT, UPT, UR4, UR8, URZ ;  /* 0x0000000804047290 */ /* 0x000fe4000fffe0ff */
[----:B------:R-:W-:-:S04]  /*1220*/  USHF.L.U32 UR5, UR5, UR7, URZ ;  /* 0x0000000705057299 */ /* 0x000fc800080006ff */
[----:B------:R-:W-:Y:S02]  /*1230*/  IMAD.U32 R4, RZ, RZ, UR4 ;  /* 0x00000004ff047e24 */ /* 0x000fe4000f8e00ff */
[----:B------:R-:W-:-:S07]  /*1240*/  IMAD.U32 R3, RZ, RZ, UR5 ;  /* 0x00000005ff037e24 */ /* 0x000fce000f8e00ff */
.L_x_17:
[----:B------:R-:W1:Y:S01]  /*1250*/  S2UR UR60, SR_CTAID.Z ;  /* 0x00000000003c79c3 */ /* 0x000e620000002700 */
[----:B------:R-:W-:Y:S01]  /*1260*/  UISETP.GE.AND UP0, UPT, UR21, 0x1, UPT ;  /* 0x000000011500788c */ /* 0x000fe2000bf06270 */
[----:B------:R-:W-:Y:S01]  /*1270*/  UMOV UR26, 0x5 ;  /* 0x00000005001a7882 */ /* 0x000fe20000000000 */
[----:B------:R-:W-:-:S07]  /*1280*/  UMOV UR24, UR22 ;  /* 0x0000001600187c82 */ /* 0x000fce0008000000 */
[----:B------:R-:W-:Y:S05]  /*1290*/  BRA.U !UP0, `(.L_x_18) ;  /* 0x0000000108d47547 */ /* 0x000fea000b800000 */
[----:B------:R-:W2:Y:S01]  /*12a0*/  LDCU.128 UR16, c[0x0][0xb10] ;  /* 0x00016200ff1077ac */ /* 0x000ea20008000c00 */
[----:B------:R-:W3:Y:S01]  /*12b0*/  LDCU UR6, c[0x0][0x370] ;  /* 0x00006e00ff0677ac */ /* 0x000ee20008000800 */
[----:B------:R-:W4:Y:S01]  /*12c0*/  LDCU UR7, c[0x0][0x374] ;  /* 0x00006e80ff0777ac */ /* 0x000f220008000800 */
[----:B------:R-:W1:Y:S01]  /*12d0*/  LDCU UR23, c[0x0][0xb0c] ;  /* 0x00016180ff1777ac */ /* 0x000e620008000800 */
[----:B------:R-:W1:Y:S01]  /*12e0*/  LDCU UR24, c[0x0][0xb20] ;  /* 0x00016400ff1877ac */ /* 0x000e620008000800 */
[----:B------:R-:W1:Y:S01]  /*12f0*/  LDCU.64 UR8, c[0x0][0xb28] ;  /* 0x00016500ff0877ac */ /* 0x000e620008000a00 */
[----:B--2---:R-:W-:Y:S02]  /*1300*/  UISETP.NE.AND UP3, UPT, UR18, 0x1, UPT ;  /* 0x000000011200788c */ /* 0x004fe4000bf65270 */
[----:B----4-:R-:W-:Y:S02]  /*1310*/  UIMAD.WIDE.U32 UR10, UR7, UR19, URZ ;  /* 0x00000013070a72a5 */ /* 0x010fe4000f8e00ff */
[----:B---3--:R-:W-:-:S02]  /*1320*/  UIMAD.WIDE.U32 UR12, UR6, UR16, URZ ;  /* 0x00000010060c72a5 */ /* 0x008fc4000f8e00ff */
[----:B-1----:R-:W-:Y:S02]  /*1330*/  UISETP.NE.AND UP0, UPT, UR23, 0x1, UPT ;  /* 0x000000011700788c */ /* 0x002fe4000bf05270 */
[----:B------:R-:W-:Y:S01]  /*1340*/  UIMAD.WIDE.U32 UR4, UR22, UR16, URZ ;  /* 0x00000010160472a5 */ /* 0x000fe2000f8e00ff */
[----:B------:R-:W-:Y:S02]  /*1350*/  UMOV UR10, UR11 ;  /* 0x0000000b000a7c82 */ /* 0x000fe40008000000 */
[----:B------:R-:W-:Y:S01]  /*1360*/  UMOV UR12, UR13 ;  /* 0x0000000d000c7c82 */ /* 0x000fe20008000000 */
[----:B------:R-:W-:Y:S02]  /*1370*/  @UP3 USHF.R.U32.HI UR7, URZ, UR24, UR10 ;  /* 0x00000018ff073299 */ /* 0x000fe4000801160a */
[----:B------:R-:W-:Y:S01]  /*1380*/  UISETP.NE.AND UP2, UPT, UR21, 0x1, UPT ;  /* 0x000000011500788c */ /* 0x000fe2000bf45270 */
[----:B------:R-:W-:Y:S02]  /*1390*/  UMOV UR4, UR5 ;  /* 0x0000000500047c82 */ /* 0x000fe40008000000 */
[----:B------:R-:W-:-:S02]  /*13a0*/  @UP0 USHF.R.U32.HI UR6, URZ, UR17, UR12 ;  /* 0x00000011ff060299 */ /* 0x000fc4000801160c */
[----:B------:R-:W-:Y:S02]  /*13b0*/  USHF.R.U32.HI UR4, URZ, UR17, UR4 ;  /* 0x00000011ff047299 */ /* 0x000fe40008011604 */
[----:B------:R-:W-:Y:S02]  /*13c0*/  UIMAD.WIDE.U32 UR12, UR28, UR19, URZ ;  /* 0x000000131c0c72a5 */ /* 0x000fe4000f8e00ff */
[----:B------:R-:W-:Y:S02]  /*13d0*/  UIMAD.WIDE.U32 UR10, UR7, UR8, URZ ;  /* 0x00000008070a72a5 */ /* 0x000fe4000f8e00ff */
[----:B------:R-:W-:Y:S02]  /*13e0*/  UIMAD.WIDE.U32 UR14, UR6, UR8, URZ ;  /* 0x00000008060e72a5 */ /* 0x000fe4000f8e00ff */
[----:B------:R-:W-:-:S03]  /*13f0*/  USEL UR5, UR22, UR4, !UP0 ;  /* 0x0000000416057287 */ /* 0x000fc6000c000000 */
[----:B------:R-:W-:Y:S01]  /*1400*/  UMOV UR4, UR13 ;  /* 0x0000000d00047c82 */ /* 0x000fe20008000000 */
[----:B------:R-:W-:Y:S01]  /*1410*/  UMOV UR10, UR11 ;  /* 0x0000000b000a7c82 */ /* 0x000fe20008000000 */
[----:B------:R-:W-:Y:S02]  /*1420*/  USHF.R.U32.HI UR4, URZ, UR24, UR4 ;  /* 0x00000018ff047299 */ /* 0x000fe40008011604 */
[----:B------:R-:W-:Y:S01]  /*1430*/  @UP2 USHF.R.U32.HI UR7, URZ, UR9, UR10 ;  /* 0x00000009ff072299 */ /* 0x000fe2000801160a */
[----:B------:R-:W-:Y:S01]  /*1440*/  UMOV UR14, UR15 ;  /* 0x0000000f000e7c82 */ /* 0x000fe20008000000 */
[----:B------:R-:W-:Y:S02]  /*1450*/  USEL UR4, UR28, UR4, !UP3 ;  /* 0x000000041c047287 */ /* 0x000fe4000d800000 */
[----:B------:R-:W-:Y:S02]  /*1460*/  @UP2 USHF.R.U32.HI UR6, URZ, UR9, UR14 ;  /* 0x00000009ff062299 */ /* 0x000fe4000801160e */
[----:B------:R-:W-:-:S02]  /*1470*/  UIMAD UR7, UR7, UR21, URZ ;  /* 0x00000015070772a4 */ /* 0x000fc4000f8e02ff */
[----:B------:R-:W-:Y:S02]  /*1480*/  UIMAD UR12, UR6, UR21, URZ ;  /* 0x00000015060c72a4 */ /* 0x000fe4000f8e02ff */
[----:B------:R-:W-:Y:S02]  /*1490*/  UISETP.GE.AND UP0, UPT, UR4, UR7, UPT ;  /* 0x000000070400728c */ /* 0x000fe4000bf06270 */
[----:B------:R-:W-:Y:S02]  /*14a0*/  UIMAD.WIDE.U32 UR10, UR4, UR8, URZ ;  /* 0x00000008040a72a5 */ /* 0x000fe4000f8e00ff */
[----:B------:R-:W-:Y:S02]  /*14b0*/  UISETP.GE.OR UP0, UPT, UR5, UR12, UP0 ;  /* 0x0000000c0500728c */ /* 0x000fe40008706670 */
[----:B------:R-:W-:Y:S02]  /*14c0*/  UIMAD.WIDE.U32 UR12, UR5, UR8, URZ ;  /* 0x00000008050c72a5 */ /* 0x000fe4000f8e00ff */
[----:B------:R-:W-:Y:S01]  /*14d0*/  UIADD3 UR10, UPT, UPT, -UR4, URZ, URZ ;  /* 0x000000ff040a7290 */ /* 0x000fe2000fffe1ff */
[----:B------:R-:W-:Y:S01]  /*14e0*/  UMOV UR8, UR11 ;  /* 0x0000000b00087c82 */ /* 0x000fe20008000000 */
[----:B------:R-:W-:-:S02]  /*14f0*/  UIADD3 UR24, UPT, UPT, -UR5, URZ, URZ ;  /* 0x000000ff05187290 */ /* 0x000fc4000fffe1ff */
[----:B------:R-:W-:-:S03]  /*1500*/  USHF.R.U32.HI UR8, URZ, UR9, UR8 ;  /* 0x00000009ff087299 */ /* 0x000fc60008011608 */
[----:B------:R-:W-:Y:S01]  /*1510*/  @!UP0 UMOV UR7, UR13 ;  /* 0x0000000d00078c82 */ /* 0x000fe20008000000 */
[----:B------:R-:W-:Y:S02]  /*1520*/  UIMAD UR28, UR18, UR10, UR28 ;  /* 0x0000000a121c72a4 */ /* 0x000fe4000f8e021c */
[----:B------:R-:W-:Y:S02]  /*1530*/  USEL UR8, UR4, UR8, !UP2 ;  /* 0x0000000804087287 */ /* 0x000fe4000d000000 */
[----:B------:R-:W-:Y:S02]  /*1540*/  @!UP0 USHF.R.U32.HI UR7, URZ, UR9, UR7 ;  /* 0x00000009ff078299 */ /* 0x000fe40008011607 */
[----:B------:R-:W-:Y:S02]  /*1550*/  UIADD3 UR9, UPT, UPT, -UR8, URZ, URZ ;  /* 0x000000ff08097290 */ /* 0x000fe4000fffe1ff */
[----:B------:R-:W-:Y:S02]  /*1560*/  @!UP0 USEL UR7, UR5, UR7, !UP2 ;  /* 0x0000000705078287 */ /* 0x000fe4000d000000 */
[----:B------:R-:W-:-:S02]  /*1570*/  UIMAD UR9, UR21, UR9, UR4 ;  /* 0x00000009150972a4 */ /* 0x000fc4000f8e0204 */
[----:B------:R-:W-:Y:S02]  /*1580*/  @!UP0 UIADD3 UR8, UPT, UPT, UR8, -UR7, URZ ;  /* 0x8000000708088290 */ /* 0x000fe4000fffe0ff */
[----:B------:R-:W-:Y:S02]  /*1590*/  @!UP0 UIMAD UR6, UR9, UR6, UR7 ;  /* 0x00000006090682a4 */ /* 0x000fe4000f8e0207 */
[----:B------:R-:W-:Y:S02]  /*15a0*/  @!UP0 UIMAD UR4, UR8, UR21, UR5 ;  /* 0x00000015080482a4 */ /* 0x000fe4000f8e0205 */
[----:B------:R-:W-:Y:S02]  /*15b0*/  UIMAD UR24, UR23, UR24, UR22 ;  /* 0x00000018171872a4 */ /* 0x000fe4000f8e0216 */
[----:B------:R-:W-:Y:S01]  /*15c0*/  UIMAD UR28, UR4, UR18, UR28 ;  /* 0x00000012041c72a4 */ /* 0x000fe2000f8e021c */
[----:B------:R-:W-:Y:S02]  /*15d0*/  @!UP0 UMOV UR5, UR6 ;  /* 0x0000000600058c82 */ /* 0x000fe40008000000 */
[----:B------:R-:W-:-:S12]  /*15e0*/  UIMAD UR24, UR5, UR23, UR24 ;  /* 0x00000017051872a4 */ /* 0x000fd8000f8e0218 */
.L_x_18:
[----:B------:R-:W-:Y:S02]  /*15f0*/  UISETP.NE.AND UP2, UPT, UR25, 0x1, UPT ;  /* 0x000000011900788c */ /* 0x000fe4000bf45270 */
[----:B------:R-:W-:Y:S02]  /*1600*/  UISETP.NE.AND UP0, UPT, UR20, 0x2, UPT ;  /* 0x000000021400788c */ /* 0x000fe4000bf05270 */
[----:B------:R-:W-:Y:S02]  /*1610*/  ULOP3.LUT UR31, UR31, 0x400, URZ, 0xc0, !UPT ;  /* 0x000004001f1f7892 */ /* 0x000fe4000f8ec0ff */
[----:B------:R-:W-:-:S03]  /*1620*/  USHF.L.U32 UR30, UR26, UR30, URZ ;  /* 0x0000001e1a1e7299 */ /* 0x000fc600080006ff */
[----:B------:R-:W-:Y:S09]  /*1630*/  BRA.U UP2, `(.L_x_19) ;  /* 0x0000000102407547 */ /* 0x000ff2000b800000 */
[----:B------:R-:W2:Y:S01]  /*1640*/  LDCU.128 UR8, c[0x0][0xb10] ;  /* 0x00016200ff0877ac */ /* 0x000ea20008000c00 */
[----:B------:R-:W3:Y:S01]  /*1650*/  LDCU UR12, c[0x0][0xb0c] ;  /* 0x00016180ff0c77ac */ /* 0x000ee20008000800 */
[----:B------:R-:W4:Y:S01]  /*1660*/  LDCU UR13, c[0x0][0xb20] ;  /* 0x00016400ff0d77ac */ /* 0x000f220008000800 */
[----:B--2---:R-:W-:Y:S02]  /*1670*/  UIMAD.WIDE.U32 UR4, UR24, UR8, URZ ;  /* 0x00000008180472a5 */ /* 0x004fe4000f8e00ff */
[----:B------:R-:W-:Y:S02]  /*1680*/  UIMAD.WIDE.U32 UR6, UR28, UR11, URZ ;  /* 0x0000000b1c0672a5 */ /* 0x000fe4000f8e00ff */
[----:B---3--:R-:W-:Y:S02]  /*1690*/  UISETP.NE.AND UP2, UPT, UR12, 0x1, UPT ;  /* 0x000000010c00788c */ /* 0x008fe4000bf45270 */
[----:B------:R-:W-:-:S03]  /*16a0*/  USHF.R.U32.HI UR5, URZ, UR9, UR5 ;  /* 0x00000009ff057299 */ /* 0x000fc60008011605 */
[----:B------:R-:W-:Y:S01]  /*16b0*/  UMOV UR4, UR7 ;  /* 0x0000000700047c82 */ /* 0x000fe20008000000 */
[----:B------:R-:W-:Y:S02]  /*16c0*/  USEL UR5, UR24, UR5, !UP2 ;  /* 0x0000000518057287 */ /* 0x000fe4000d000000 */
[----:B------:R-:W-:Y:S02]  /*16d0*/  UISETP.NE.AND UP2, UPT, UR10, 0x1, UPT ;  /* 0x000000010a00788c */ /* 0x000fe4000bf45270 */
[----:B----4-:R-:W-:-:S04]  /*16e0*/  USHF.R.U32.HI UR4, URZ, UR13, UR4 ;  /* 0x0000000dff047299 */ /* 0x010fc80008011604 */
[----:B------:R-:W-:-:S04]  /*16f0*/  USEL UR4, UR28, UR4, !UP2 ;  /* 0x000000041c047287 */ /* 0x000fc8000d000000 */
[----:B------:R-:W-:Y:S02]  /*1700*/  UIADD3 UR6, UPT, UPT, -UR4, UR5, URZ ;  /* 0x0000000504067290 */ /* 0x000fe4000fffe1ff */
[----:B------:R-:W-:Y:S02]  /*1710*/  UIADD3 UR4, UPT, UPT, UR4, -UR5, URZ ;  /* 0x8000000504047290 */ /* 0x000fe4000fffe0ff */
[----:B------:R-:W-:Y:S02]  /*1720*/  UIMAD UR28, UR6, UR10, UR28 ;  /* 0x0000000a061c72a4 */ /* 0x000fe4000f8e021c */
[----:B------:R-:W-:-:S12]  /*1730*/  UIMAD UR24, UR4, UR12, UR24 ;  /* 0x0000000c041872a4 */ /* 0x000fd8000f8e0218 */
.L_x_19:
[----:B------:R-:W-:Y:S05]  /*1740*/  BRA.U !UP6, `(.L_x_20) ;  /* 0x000000010e0c7547 */ /* 0x000fea000b800000 */
[----:B------:R-:W-:Y:S01]  /*1750*/  UCGABAR_WAIT ;  /* 0x0000000000007dc7 */ /* 0x000fe20008000000 */
[----:B------:R-:W-:Y:S01]  /*1760*/  CCTL.IVALL ;  /* 0x00000000ff00798f */ /* 0x000fe20002000000 */
[----:B------:R-:W-:Y:S05]  /*1770*/  BRA `(.L_x_21) ;  /* 0x0000000000047947 */ /* 0x000fea0003800000 */
.L_x_20:
[----:B------:R-:W-:Y:S06]  /*1780*/  BAR.SYNC.DEFER_BLOCKING 0x0 ;  /* 0x0000000000007b1d */ /* 0x000fec0000010000 */
.L_x_21:
[----:B------:R-:W-:Y:S05]  /*1790*/  BRA.U UP0, `(.L_x_22) ;  /* 0x0000001500d47547 */ /* 0x000fea000b800000 */
[----:B------:R-:W2:Y:S01]  /*17a0*/  LDCU UR5, c[0x0][0x38c] ;  /* 0x00007180ff0577ac */ /* 0x000ea20008000800 */
[----:B------:R-:W-:Y:S01]  /*17b0*/  PLOP3.LUT P2, PT, PT, PT, UP4, 0x80, 0x8 ;  /* 0x000000000008781c */ /* 0x000fe20003f4f048 */
[----:B------:R-:W-:Y:S01]  /*17c0*/  IMAD.MOV.U32 R12, RZ, RZ, 0x1 ;  /* 0x00000001ff0c7424 */ /* 0x000fe200078e00ff */
[----:B------:R-:W-:Y:S01]  /*17d0*/  ISETP.NE.AND P3, PT, R5, RZ, P4 ;  /* 0x000000ff0500720c */ /* 0x000fe20002765270 */
[----:B------:R-:W-:Y:S01]  /*17e0*/  UISETP.NE.AND UP1, UPT, UR20, URZ, UPT ;  /* 0x000000ff1400728c */ /* 0x000fe2000bf25270 */
[----:B------:R-:W-:Y:S02]  /*17f0*/  PLOP3.LUT P2, PT, P2, PT, PT, 0x8, 0x80 ;  /* 0x000000000080781c */ /* 0x000fe4000174e170 */
[----:B------:R-:W-:Y:S01]  /*1800*/  CS2R R10, SRZ ;  /* 0x00000000000a7805 */ /* 0x000fe2000001ff00 */
[----:B------:R-:W-:Y:S01]  /*1810*/  IMAD.MOV.U32 R9, RZ, RZ, RZ ;  /* 0x000000ffff097224 */ /* 0x000fe200078e00ff */
[----:B------:R-:W3:Y:S01]  /*1820*/  LDCU UR64, c[0x0][0x370] ;  /* 0x00006e00ff4077ac */ /* 0x000ee20008000800 */
[----:B------:R-:W-:Y:S01]  /*1830*/  IMAD.MOV.U32 R8, RZ, RZ, 0x1 ;  /* 0x00000001ff087424 */ /* 0x000fe200078e00ff */
[----:B------:R-:W4:Y:S01]  /*1840*/  LDCU.64 UR54, c[0x0][0x348] ;  /* 0x00006900ff3677ac */ /* 0x000f220008000a00 */
[----:B------:R-:W-:-:S02]  /*1850*/  USHF.L.U32 UR71, UR22, 0x7, URZ ;  /* 0x0000000716477899 */ /* 0x000fc400080006ff */
[----:B--2---:R-:W-:Y:S02]  /*1860*/  UIADD3 UR6, UPT, UPT, UR5, 0x7f, URZ ;  /* 0x0000007f05067890 */ /* 0x004fe4000fffe0ff */
[----:B------:R-:W-:Y:S02]  /*1870*/  UIADD3 UR70, UPT, UPT, UR5, 0xfe, URZ ;  /* 0x000000fe05467890 */ /* 0x000fe4000fffe0ff */
[----:B------:R-:W-:Y:S01]  /*1880*/  USHF.R.S32.HI UR4, URZ, 0x1f, UR6 ;  /* 0x0000001fff047899 */ /* 0x000fe20008011406 */
[----:B------:R-:W2:Y:S03]  /*1890*/  LDCU UR63, c[0x0][0x374] ;  /* 0x00006e80ff3f77ac */ /* 0x000ea60008000800 */
[----:B------:R-:W-:Y:S02]  /*18a0*/  ULEA.HI UR4, UR4, UR6, URZ, 0x7 ;  /* 0x0000000604047291 */ /* 0x000fe4000f8f38ff */
[----:B------:R-:W-:-:S02]  /*18b0*/  USHF.L.U32 UR6, UR22, 0x6, URZ ;  /* 0x0000000616067899 */ /* 0x000fc400080006ff */
[----:B------:R-:W-:Y:S02]  /*18c0*/  USHF.R.S32.HI UR66, URZ, 0x7, UR4 ;  /* 0x00000007ff427899 */ /* 0x000fe40008011404 */
[----:B------:R-:W-:Y:S02]  /*18d0*/  UIADD3 UR4, UPT, UPT, UR5, -0x1, URZ ;  /* 0xffffffff05047890 */ /* 0x000fe4000fffe0ff */
[----:B------:R-:W-:Y:S02]  /*18e0*/  UISETP.LT.U32.AND UP0, UPT, UR66, 0x2, UPT ;  /* 0x000000024200788c */ /* 0x000fe4000bf01070 */
[----:B------:R-:W-:Y:S02]  /*18f0*/  UISETP.GE.U32.AND UP2, UPT, UR4, -0xff, UPT ;  /* 0xffffff010400788c */ /* 0x000fe4000bf46070 */
[----:B------:R-:W-:Y:S02]  /*1900*/  USEL UR65, UR66, 0x2, UP0 ;  /* 0x0000000242417887 */ /* 0x000fe40008000000 */
[----:B------:R-:W-:-:S02]  /*1910*/  ULOP3.LUT UR5, UR6, 0x40, URZ, 0xc0, !UPT ;  /* 0x0000004006057892 */ /* 0x000fc4000f8ec0ff */
[----:B------:R-:W-:Y:S02]  /*1920*/  UIADD3 UR4, UPT, UPT, UR65, -0x1, URZ ;  /* 0xffffffff41047890 */ /* 0x000fe4000fffe0ff */
[----:B------:R-:W-:Y:S02]  /*1930*/  USEL UR38, UR47, 0x2, UP1 ;  /* 0x000000022f267887 */ /* 0x000fe40008800000 */
[----:B------:R-:W-:Y:S02]  /*1940*/  ULEA.HI UR68, UR31, UR5, URZ, 0x1b ;  /* 0x000000051f447291 */ /* 0x000fe4000f8fd8ff */
[----:B------:R-:W-:Y:S02]  /*1950*/  @UP2 UIADD3 UR4, UPT, UPT, UR65, URZ, URZ ;  /* 0x000000ff41042290 */ /* 0x000fe4000fffe0ff */
[----:B------:R-:W-:Y:S02]  /*1960*/  UIADD3 UR69, UPT, UPT, UR66, -UR65, URZ ;  /* 0x8000004142457290 */ /* 0x000fe4000fffe0ff */
[----:B------:R-:W-:-:S02]  /*1970*/  UIADD3 UR45, UPT, UPT, UR4, 0x1, URZ ;  /* 0x00000001042d7890 */ /* 0x000fc4000fffe0ff */
[----:B------:R-:W-:Y:S01]  /*1980*/  UIADD3 UR67, UPT, UPT, -UR4, URZ, URZ ;  /* 0x000000ff04437290 */ /* 0x000fe2000fffe1ff */
[----:B--234-:R-:W-:-:S11]  /*1990*/  UMOV UR29, URZ ;  /* 0x000000ff001d7c82 */ /* 0x01cfd60008000000 */
.L_x_46:
[----:B------:R-:W-:Y:S01]  /*19a0*/  UISETP.NE.AND UP0, UPT, UR62, URZ, UPT ;  /* 0x000000ff3e00728c */ /* 0x000fe2000bf05270 */
[----:B------:R-:W2:Y:S08]  /*19b0*/  S2UR UR62, SR_CgaCtaId ;  /* 0x00000000003e79c3 */ /* 0x000eb00000008800 */
[----:B---3--:R-:W-:Y:S05]  /*19c0*/  BRA.U UP0, `(.L_x_23) ;  /* 0x0000000100347547 */ /* 0x008fea000b800000 */
[----:B------:R-:W3:Y:S01]  /*19d0*/  S2R R0, SR_CgaCtaId ;  /* 0x0000000000007919 */ /* 0x000ee20000008800 */
[----:B------:R-:W-:-:S04]  /*19e0*/  MOV R2, 0x400 ;  /* 0x0000040000027802 */ /* 0x000fc80000000f00 */
[----:B---3--:R-:W-:Y:S02]  /*19f0*/  LEA R0, R0, R2, 0x18 ;  /* 0x0000000200007211 */ /* 0x008fe400078ec0ff */
[----:B------:R-:W-:-:S03]  /*1a00*/  SHF.L.U32 R2, R8, 0x1f, RZ ;  /* 0x0000001f08027819 */ /* 0x000fc600000006ff */
[----:B------:R-:W-:-:S04]  /*1a10*/  IMAD R0, R9, 0x8, R0 ;  /* 0x0000000809007824 */ /* 0x000fc800078e0200 */
[----:B------:R-:W3:Y:S02]  /*1a20*/  SYNCS.PHASECHK.TRANS64.TRYWAIT P0, [R0+URZ+0xe0], R2 ;  /* 0x0000e002000075a7 */ /* 0x000ee400080011ff */
[----:B---3--:R-:W-:Y:S05]  /*1a30*/  @!P0 BRA `(.L_x_24) ;  /* 0x0000009800b88947 */ /* 0x008fea0003800000 */
.L_x_187:
[----:B------:R-:W-:Y:S01]  /*1a40*/  VIADD R9, R9, 0x1 ;  /* 0x0000000109097836 */ /* 0x000fe20000000000 */
[----:B------:R3:W-:Y:S04]  /*1a50*/  SYNCS.ARRIVE.TRANS64.A1T0 RZ, [R0+URZ+0xd0], RZ ;  /* 0x0000d0ff00ff79a7 */ /* 0x0007e800081000ff */
[----:B------:R-:W-:-:S04]  /*1a60*/  ISETP.NE.AND P0, PT, R9, 0x2, PT ;  /* 0x000000020900780c */ /* 0x000fc80003f05270 */
[----:B------:R-:W-:Y:S02]  /*1a70*/  SEL R9, R9, RZ, P0 ;  /* 0x000000ff09097207 */ /* 0x000fe40000000000 */
[----:B---3--:R-:W-:-:S04]  /*1a80*/  SEL R0, RZ, 0x1, P0 ;  /* 0x00000001ff007807 */ /* 0x008fc80000000000 */
[----:B------:R-:W-:-:S07]  /*1a90*/  LOP3.LUT R8, R8, R0, RZ, 0x3c, !PT ;  /* 0x0000000008087212 */ /* 0x000fce00078e3cff */
.L_x_23:
[----:B------:R-:W-:Y:S01]  /*1aa0*/  UMOV UR22, 0x400 ;  /* 0x0000040000167882 */ /* 0x000fe20000000000 */
[----:B------:R-:W-:Y:S01]  /*1ab0*/  SHF.L.U32 R0, R12, 0x1f, RZ ;  /* 0x0000001f0c007819 */ /* 0x000fe200000006ff */
[----:B--2---:R-:W-:Y:S02]  /*1ac0*/  ULEA UR22, UR62, UR22, 0x18 ;  /* 0x000000163e167291 */ /* 0x004fe4000f8ec0ff */
[----:B------:R-:W-:Y:S02]  /*1ad0*/  UISETP.GE.U32.AND UP0, UPT, UR70, 0xff, UPT ;  /* 0x000000ff4600788c */ /* 0x000fe4000bf06070 */
[----:B------:R-:W-:Y:S02]  /*1ae0*/  ULEA UR4, UR29, UR22, 0x3 ;  /* 0x000000161d047291 */ /* 0x000fe4000f8e18ff */
[----:B------:R-:W-:Y:S01]  /*1af0*/  ULEA UR27, UR28, UR68, 0x7 ;  /* 0x000000441c1b7291 */ /* 0x000fe2000f8e38ff */
[----:B------:R-:W-:-:S06]  /*1b00*/  UMOV UR21, URZ ;  /* 0x000000ff00157c82 */ /* 0x000fcc0008000000 */
[----:B------:R2:W3:Y:S01]  /*1b10*/  SYNCS.PHASECHK.TRANS64.TRYWAIT P1, [UR4+0x10], R0 ;  /* 0x00001000ff0075a7 */ /* 0x0004e20008021104 */
[----:B------:R-:W-:-:S04]  /*1b20*/  ULEA.HI UR4, UR24, UR24, URZ, 0x1 ;  /* 0x0000001818047291 */ /* 0x000fc8000f8f08ff */
[----:B------:R-:W-:-:S04]  /*1b30*/  USHF.L.U32 UR4, UR4, 0x7, URZ ;  /* 0x0000000704047899 */ /* 0x000fc800080006ff */
[----:B------:R-:W-:-:S04]  /*1b40*/  ULOP3.LUT UR59, UR4, 0xffffff00, URZ, 0xc0, !UPT ;  /* 0xffffff00043b7892 */ /* 0x000fc8000f8ec0ff */
[----:B------:R-:W-:Y:S01]  /*1b50*/  ULOP3.LUT UR59, UR59, 0x80, UR71, 0xf8, !UPT ;  /* 0x000000803b3b7892 */ /* 0x000fe2000f8ef847 */
[----:B------:R-:W-:Y:S11]  /*1b60*/  BRA.U !UP0, `(.L_x_25) ;  /* 0x0000000508607547 */ /* 0x000ff6000b800000 */
[----:B------:R-:W-:Y:S01]  /*1b70*/  UMOV UR23, UR67 ;  /* 0x0000004300177c82 */ /* 0x000fe20008000000 */
[----:B------:R-:W-:Y:S01]  /*1b80*/  UMOV UR6, UR29 ;  /* 0x0000001d00067c82 */ /* 0x000fe20008000000 */
[----:B------:R-:W-:-:S05]  /*1b90*/  UMOV UR42, 0x40 ;  /* 0x00000040002a7882 */ /* 0x000fca0000000000 */
.L_x_33:
[----:B------:R-:W-:Y:S01]  /*1ba0*/  ULEA UR7, UR6, UR22, 0x3 ;  /* 0x0000001606077291 */ /* 0x000fe2000f8e18ff */
[----:B---3--:R-:W-:Y:S01]  /*1bb0*/  @P4 MOV R2, 0x30000 ;  /* 0x0003000000024802 */ /* 0x008fe20000000f00 */
[----:B-123--:R-:W-:Y:S10]  /*1bc0*/  @P1 BRA `(.L_x_26) ;  /* 0x00000000000c1947 */ /* 0x00eff40003800000 */
[----:B------:R-:W-:-:S04]  /*1bd0*/  SHF.L.U32 R3, R12, 0x1f, RZ ;  /* 0x0000001f0c037819 */ /* 0x000fc800000006ff */
[----:B------:R-:W3:Y:S02]  /*1be0*/  SYNCS.PHASECHK.TRANS64.TRYWAIT P0, [UR7+0x10], R3 ;  /* 0x00001003ff0075a7 */ /* 0x000ee40008001107 */
[----:B---3--:R-:W-:Y:S05]  /*1bf0*/  @!P0 BRA `(.L_x_27) ;  /* 0x00000098005c8947 */ /* 0x008fea0003800000 */
.L_x_26:
[----:B------:R3:W-:Y:S01]  /*1c00*/  @P4 SYNCS.ARRIVE.TRANS64 RZ, [UR7], R2 ;  /* 0x00000002ffff49a7 */ /* 0x0007e20008000007 */
[----:B------:R-:W-:Y:S02]  /*1c10*/  ULOP3.LUT UR4, UR38, 0x2, URZ, 0xfc, !UPT ;  /* 0x0000000226047892 */ /* 0x000fe4000f8efcff */
[----:B------:R-:W-:Y:S02]  /*1c20*/  UIADD3 UR23, UPT, UPT, UR23, 0x1, URZ ;  /* 0x0000000117177890 */ /* 0x000fe4000fffe0ff */
[----:B------:R-:W-:Y:S02]  /*1c30*/  UISETP.NE.AND UP0, UPT, UR4, 0x2, UPT ;  /* 0x000000020400788c */ /* 0x000fe4000bf05270 */
[----:B------:R-:W-:-:S07]  /*1c40*/  UISETP.NE.AND UP2, UPT, UR23, 0x1, UPT ;  /* 0x000000011700788c */ /* 0x000fce000bf45270 */
[----:B------:R-:W-:Y:S05]  /*1c50*/  BRA.U UP0, `(.L_x_28) ;  /* 0x0000000100047547 */ /* 0x000fea000b800000 */
[----:B-1----:R-:W-:Y:S05]  /*1c60*/  BPT.TRAP 0x1 ;  /* 0x000000040000795c */ /* 0x002fea0000300000 */
.L_x_28:
[----:B------:R-:W-:Y:S04]  /*1c70*/  BSSY.RECONVERGENT B0, `(.L_x_29) ;  /* 0x0000003000007945 */ /* 0x000fe80003800200 */
[----:B------:R-:W-:Y:S05]  /*1c80*/  @!P3 BRA `(.L_x_30) ;  /* 0x000000000004b947 */ /* 0x000fea0003800000 */
[----:B-1----:R-:W-:Y:S05]  /*1c90*/  BPT.TRAP 0x1 ;  /* 0x000000040000795c */ /* 0x002fea0000300000 */
.L_x_30:
[----:B-1----:R-:W-:Y:S05]  /*1ca0*/  BSYNC.RECONVERGENT B0 ;  /* 0x0000000000007941 */ /* 0x002fea0003800200 */
.L_x_29:
[----:B------:R-:W-:Y:S01]  /*1cb0*/  UIADD3 UR4, UPT, UPT, UR6, 0x1, URZ ;  /* 0x0000000106047890 */ /* 0x000fe2000fffe0ff */
[----:B------:R-:W-:Y:S01]  /*1cc0*/  BSSY.RECONVERGENT B0, `(.L_x_31) ;  /* 0x000003e000007945 */ /* 0x000fe20003800200 */
[----:B------:R-:W-:Y:S02]  /*1cd0*/  ELECT P0, URZ, PT ;  /* 0x0000000000ff782f */ /* 0x000fe40003800000 */
[----:B------:R-:W-:-:S04]  /*1ce0*/  UISETP.NE.AND UP0, UPT, UR4, 0x2, UPT ;  /* 0x000000020400788c */ /* 0x000fc8000bf05270 */
[----:B------:R-:W-:Y:S02]  /*1cf0*/  USEL UR5, URZ, 0x1, UP0 ;  /* 0x00000001ff057887 */ /* 0x000fe40008000000 */
[----:B------:R-:W-:-:S04]  /*1d00*/  USEL UR29, UR4, URZ, UP0 ;  /* 0x000000ff041d7287 */ /* 0x000fc80008000000 */
[----:B------:R-:W-:Y:S01]  /*1d10*/  ULEA UR4, UR29, UR22, 0x3 ;  /* 0x000000161d047291 */ /* 0x000fe2000f8e18ff */
[----:B------:R-:W-:-:S04]  /*1d20*/  LOP3.LUT R12, R12, UR5, RZ, 0x3c, !PT ;  /* 0x000000050c0c7c12 */ /* 0x000fc8000f8e3cff */
[----:B--2---:R-:W-:-:S04]  /*1d30*/  SHF.L.U32 R0, R12, 0x1f, RZ ;  /* 0x0000001f0c007819 */ /* 0x004fc800000006ff */
[----:B------:R1:W2:Y:S01]  /*1d40*/  SYNCS.PHASECHK.TRANS64.TRYWAIT P1, [UR4+0x10], R0 ;  /* 0x00001000ff0075a7 */ /* 0x0002a20008021104 */
[----:B------:R-:W-:Y:S05]  /*1d50*/  @!P0 BRA `(.L_x_32) ;  /* 0x0000000000d08947 */ /* 0x000fea0003800000 */
[----:B------:R-:W-:Y:S02]  /*1d60*/  ULEA UR32, UR6, UR22, 0x10 ;  /* 0x0000001606207291 */ /* 0x000fe4000f8e80ff */
[----:B------:R-:W-:Y:S02]  /*1d70*/  UIADD3 UR4, UP1, UPT, UR54, 0x80, URZ ;  /* 0x0000008036047890 */ /* 0x000fe4000ff3e0ff */
[----:B------:R-:W-:Y:S02]  /*1d80*/  ULEA UR13, UR6, UR31, 0xd ;  /* 0x0000001f060d7291 */ /* 0x000fe4000f8e68ff */
[----:B------:R-:W-:Y:S02]  /*1d90*/  UIADD3 UR14, UP0, UPT, UR54, 0x180, URZ ;  /* 0x00000180360e7890 */ /* 0x000fe4000ff1e0ff */
[----:B------:R-:W-:Y:S02]  /*1da0*/  UIADD3 UR58, UPT, UPT, UR42, -0x40, URZ ;  /* 0xffffffc02a3a7890 */ /* 0x000fe4000fffe0ff */
[----:B------:R-:W-:-:S02]  /*1db0*/  ULOP3.LUT UR57, UR7, 0xfefffff8, URZ, 0xc0, !UPT ;  /* 0xfefffff807397892 */ /* 0x000fc4000f8ec0ff */
[----:B------:R-:W-:Y:S02]  /*1dc0*/  UIADD3.X UR5, UPT, UPT, URZ, UR55, URZ, UP1, !UPT ;  /* 0x00000037ff057290 */ /* 0x000fe40008ffe4ff */
[----:B------:R-:W-:Y:S02]  /*1dd0*/  ULEA UR13, UR13, UR22, 0x2 ;  /* 0x000000160d0d7291 */ /* 0x000fe4000f8e10ff */
[----:B------:R-:W-:Y:S02]  /*1de0*/  UIADD3 UR56, UPT, UPT, UR32, 0x8400, URZ ;  /* 0x0000840020387890 */ /* 0x000fe4000fffe0ff */
[----:B------:R-:W-:Y:S02]  /*1df0*/  UIADD3 UR50, UPT, UPT, UR42, -0x20, URZ ;  /* 0xffffffe02a327890 */ /* 0x000fe4000fffe0ff */
[----:B------:R-:W-:Y:S02]  /*1e00*/  UIADD3 UR48, UPT, UPT, UR32, 0xc400, URZ ;  /* 0x0000c40020307890 */ /* 0x000fe4000fffe0ff */
[----:B------:R-:W-:-:S02]  /*1e10*/  UIADD3 UR40, UPT, UPT, UR32, 0x10400, URZ ;  /* 0x0001040020287890 */ /* 0x000fc4000fffe0ff */
[----:B------:R-:W-:Y:S02]  /*1e20*/  UIADD3 UR34, UPT, UPT, UR42, 0x20, URZ ;  /* 0x000000202a227890 */ /* 0x000fe4000fffe0ff */
[----:B------:R-:W-:Y:S02]  /*1e30*/  UIADD3 UR32, UPT, UPT, UR32, 0x14400, URZ ;  /* 0x0001440020207890 */ /* 0x000fe4000fffe0ff */
[----:B------:R-:W-:Y:S02]  /*1e40*/  UIADD3.X UR15, UPT, UPT, URZ, UR55, URZ, UP0, !UPT ;  /* 0x00000037ff0f7290 */ /* 0x000fe400087fe4ff */
[----:B------:R-:W-:Y:S02]  /*1e50*/  UPRMT UR21, URZ, 0x5410, UR30 ;  /* 0x00005410ff157896 */ /* 0x000fe4000800001e */
[----:B------:R-:W-:Y:S02]  /*1e60*/  UIADD3 UR24, UPT, UPT, UR13, 0x28400, URZ ;  /* 0x000284000d187890 */ /* 0x000fe4000fffe0ff */
[----:B------:R-:W-:Y:S01]  /*1e70*/  UIADD3 UR8, UPT, UPT, UR13, 0x2a400, URZ ;  /* 0x0002a4000d087890 */ /* 0x000fe2000fffe0ff */
[----:B------:R-:W-:Y:S01]  /*1e80*/  UMOV UR46, 0x0 ;  /* 0x00000000002e7882 */ /* 0x000fe20000000000 */
[----:B------:R-:W-:Y:S01]  /*1e90*/  UMOV UR47, 0x10000000 ;  /* 0x10000000002f7882 */ /* 0x000fe20000000000 */
[----:B------:R-:W-:Y:S01]  /*1ea0*/  UMOV UR51, UR59 ;  /* 0x0000003b00337c82 */ /* 0x000fe20008000000 */
[----:B------:R-:W-:Y:S01]  /*1eb0*/  UMOV UR52, UR60 ;  /* 0x0000003c00347c82 */ /* 0x000fe20008000000 */
[----:B------:R-:W-:Y:S01]  /*1ec0*/  UMOV UR49, UR57 ;  /* 0x0000003900317c82 */ /* 0x000fe20008000000 */
[----:B------:R-:W-:Y:S01]  /*1ed0*/  UMOV UR43, UR59 ;  /* 0x0000003b002b7c82 */ /* 0x000fe20008000000 */
[----:B------:R-:W-:Y:S01]  /*1ee0*/  UMOV UR44, UR60 ;  /* 0x0000003c002c7c82 */ /* 0x000fe20008000000 */
[----:B------:R-:W-:Y:S01]  /*1ef0*/  UMOV UR41, UR57 ;  /* 0x0000003900297c82 */ /* 0x000fe20008000000 */
[----:B------:R-:W-:Y:S01]  /*1f00*/  UTMALDG.3D.2CTA [UR56], [UR4], desc[UR46] ;  /* 0x00002e38040075b4 */ /* 0x000fe20008211000 */
[----:B------:R-:W-:Y:S01]  /*1f10*/  UMOV UR35, UR59 ;  /* 0x0000003b00237c82 */ /* 0x000fe20008000000 */
        /* <DEDUP_REMOVED lines=10> */
[----:B------:R-:W-:Y:S01]  /*1fc0*/  UIADD3 UR16, UPT, UPT, UR13, 0x2c400, URZ ;  /* 0x0002c4000d107890 */ /* 0x000fe2000fffe0ff */
[----:B------:R-:W-:Y:S01]  /*1fd0*/  UMOV UR18, UR42 ;  /* 0x0000002a00127c82 */ /* 0x000fe20008000000 */
[----:B------:R-:W-:Y:S01]  /*1fe0*/  UMOV UR19, UR27 ;  /* 0x0000001b00137c82 */ /* 0x000fe20008000000 */
[----:B------:R-:W-:Y:S01]  /*1ff0*/  UTMALDG.3D.2CTA [UR40], [UR4], desc[UR46] ;  /* 0x00002e28040075b4 */ /* 0x000fe20008211000 */
[----:B------:R-:W-:Y:S01]  /*2000*/  UMOV UR20, UR60 ;  /* 0x0000003c00147c82 */ /* 0x000fe20008000000 */
[----:B------:R-:W-:Y:S01]  /*2010*/  UMOV UR17, UR57 ;  /* 0x0000003900117c82 */ /* 0x000fe20008000000 */
[----:B------:R-:W-:Y:S01]  /*2020*/  UTMALDG.3D.2CTA [UR32], [UR4], desc[UR46] ;  /* 0x00002e20040075b4 */ /* 0x000fe20008211000 */
[----:B------:R-:W-:Y:S01]  /*2030*/  UTMALDG.3D.MULTICAST.2CTA [UR24], [UR14], UR21, desc[UR46] ;  /* 0x00002e180e0073b4 */ /* 0x000fe20008211815 */
[----:B------:R4:W-:Y:S01]  /*2040*/  UTMALDG.3D.MULTICAST.2CTA [UR8], [UR14], UR21, desc[UR46] ;  /* 0x00002e080e0073b4 */ /* 0x0009e20008211815 */
[----:B------:R1:W-:Y:S01]  /*2050*/  UTMALDG.3D.MULTICAST.2CTA [UR16], [UR14], UR21, desc[UR46] ;  /* 0x00002e100e0073b4 */ /* 0x0003e20008211815 */
[----:B----4-:R-:W-:Y:S01]  /*2060*/  UIADD3 UR8, UPT, UPT, UR13, 0x2e400, URZ ;  /* 0x0002e4000d087890 */ /* 0x010fe2000fffe0ff */
[----:B------:R-:W-:-:S08]  /*2070*/  UMOV UR10, UR34 ;  /* 0x00000022000a7c82 */ /* 0x000fd00008000000 */
[----:B------:R1:W-:Y:S02]  /*2080*/  UTMALDG.3D.MULTICAST.2CTA [UR8], [UR14], UR21, desc[UR46] ;  /* 0x00002e080e0073b4 */ /* 0x0003e40008211815 */
[----:B-1----:R-:W-:Y:S01]  /*2090*/  NOP ;  /* 0x0000000000007918 */ /* 0x002fe20000000000 */
.L_x_32:
[----:B------:R-:W-:Y:S05]  /*20a0*/  BSYNC.RECONVERGENT B0 ;  /* 0x0000000000007941 */ /* 0x000fea0003800200 */
.L_x_31:
[----:B------:R-:W-:Y:S01]  /*20b0*/  UIADD3 UR42, UPT, UPT, UR42, 0x80, URZ ;  /* 0x000000802a2a7890 */ /* 0x000fe2000fffe0ff */
[----:B------:R-:W-:Y:S01]  /*20c0*/  UMOV UR6, UR29 ;  /* 0x0000001d00067c82 */ /* 0x000fe20008000000 */
[----:B------:R-:W-:Y:S01]  /*20d0*/  UMOV UR21, UR45 ;  /* 0x0000002d00157c82 */ /* 0x000fe20008000000 */
[----:B------:R-:W-:Y:S09]  /*20e0*/  BRA.U UP2, `(.L_x_33) ;  /* 0xfffffff902ac7547 */ /* 0x000ff2000b83ffff */
.L_x_25:
[----:B------:R-:W-:Y:S01]  /*20f0*/  ULEA UR4, UR29, UR22, 0x3 ;  /* 0x000000161d047291 */ /* 0x000fe2000f8e18ff */
[----:B-12---:R-:W-:Y:S01]  /*2100*/  SHF.L.U32 R0, R12, 0x1f, RZ ;  /* 0x0000001f0c007819 */ /* 0x006fe200000006ff */
[----:B------:R-:W-:Y:S01]  /*2110*/  @!P2 SYNCS.ARRIVE.TRANS64.A1T0 RZ, [UR22+0x68], RZ ;  /* 0x000068ffffffa9a7 */ /* 0x000fe20008100016 */
[----:B------:R-:W-:-:S06]  /*2120*/  UISETP.GT.AND UP0, UPT, UR66, UR65, UPT ;  /* 0x000000414200728c */ /* 0x000fcc000bf04270 */
[----:B---3--:R1:W2:Y:S03]  /*2130*/  SYNCS.PHASECHK.TRANS64.TRYWAIT P1, [UR4+0x10], R0 ;  /* 0x00001000ff0075a7 */ /* 0x0082a60008021104 */
[----:B------:R-:W-:Y:S05]  /*2140*/  BRA.U !UP0, `(.L_x_34) ;  /* 0x0000000508587547 */ /* 0x000fea000b800000 */
[----:B------:R-:W-:Y:S01]  /*2150*/  UIADD3 UR37, UPT, UPT, UR69, UR21, URZ ;  /* 0x0000001545257290 */ /* 0x000fe2000fffe0ff */
[----:B------:R-:W-:-:S11]  /*2160*/  UMOV UR6, UR29 ;  /* 0x0000001d00067c82 */ /* 0x000fd60008000000 */
.L_x_42:
[----:B------:R-:W-:Y:S01]  /*2170*/  ULEA UR7, UR6, UR22, 0x3 ;  /* 0x0000001606077291 */ /* 0x000fe2000f8e18ff */
[----:B--2---:R-:W-:Y:S01]  /*2180*/  @P4 MOV R2, 0x30000 ;  /* 0x0003000000024802 */ /* 0x004fe20000000f00 */
[----:B--23--:R-:W-:Y:S10]  /*2190*/  @P1 BRA `(.L_x_35) ;  /* 0x00000000000c1947 */ /* 0x00cff40003800000 */
[----:B------:R-:W-:-:S04]  /*21a0*/  SHF.L.U32 R3, R12, 0x1f, RZ ;  /* 0x0000001f0c037819 */ /* 0x000fc800000006ff */
[----:B------:R-:W2:Y:S02]  /*21b0*/  SYNCS.PHASECHK.TRANS64.TRYWAIT P0, [UR7+0x10], R3 ;  /* 0x00001003ff0075a7 */ /* 0x000ea40008001107 */
[----:B--2---:R-:W-:Y:S05]  /*21c0*/  @!P0 BRA `(.L_x_36) ;  /* 0x0000009400008947 */ /* 0x004fea0003800000 */
.L_x_35:
[----:B------:R2:W-:Y:S01]  /*21d0*/  @P4 SYNCS.ARRIVE.TRANS64 RZ, [UR7], R2 ;  /* 0x00000002ffff49a7 */ /* 0x0005e20008000007 */
[----:B------:R-:W-:-:S04]  /*21e0*/  ULOP3.LUT UR4, UR38, 0x2, URZ, 0xfc, !UPT ;  /* 0x0000000226047892 */ /* 0x000fc8000f8efcff */
[----:B------:R-:W-:-:S09]  /*21f0*/  UISETP.NE.AND UP0, UPT, UR4, 0x2, UPT ;  /* 0x000000020400788c */ /* 0x000fd2000bf05270 */
[----:B------:R-:W-:Y:S05]  /*2200*/  BRA.U UP0, `(.L_x_37) ;  /* 0x0000000100047547 */ /* 0x000fea000b800000 */
[----:B------:R-:W-:Y:S05]  /*2210*/  BPT.TRAP 0x1 ;  /* 0x000000040000795c */ /* 0x000fea0000300000 */
.L_x_37:
[----:B------:R-:W-:Y:S04]  /*2220*/  BSSY.RECONVERGENT B0, `(.L_x_38) ;  /* 0x0000003000007945 */ /* 0x000fe80003800200 */
[----:B------:R-:W-:Y:S05]  /*2230*/  @!P3 BRA `(.L_x_39) ;  /* 0x000000000004b947 */ /* 0x000fea0003800000 */
[----:B------:R-:W-:Y:S05]  /*2240*/  BPT.TRAP 0x1 ;  /* 0x000000040000795c */ /* 0x000fea0000300000 */
.L_x_39:
[----:B------:R-:W-:Y:S05]  /*2250*/  BSYNC.RECONVERGENT B0 ;  /* 0x0000000000007941 */ /* 0x000fea0003800200 */
.L_x_38:
        /* <DEDUP_REMOVED lines=8> */
[----:B-1----:R-:W-:-:S04]  /*22e0*/  SHF.L.U32 R0, R12, 0x1f, RZ ;  /* 0x0000001f0c007819 */ /* 0x002fc800000006ff */
[----:B------:R1:W3:Y:S01]  /*22f0*/  SYNCS.PHASECHK.TRANS64.TRYWAIT P1, [UR4+0x10], R0 ;  /* 0x00001000ff0075a7 */ /* 0x0002e20008021104 */
[----:B------:R-:W-:Y:S05]  /*2300*/  @!P0 BRA `(.L_x_41) ;  /* 0x0000000000d48947 */ /* 0x000fea0003800000 */
[----:B------:R-:W-:Y:S02]  /*2310*/  ULEA UR32, UR6, UR22, 0x10 ;  /* 0x0000001606207291 */ /* 0x000fe4000f8e80ff */
[----:B------:R-:W-:Y:S02]  /*2320*/  UIADD3 UR4, UP1, UPT, UR54, 0x80, URZ ;  /* 0x0000008036047890 */ /* 0x000fe4000ff3e0ff */
[----:B------:R-:W-:Y:S02]  /*2330*/  ULEA UR13, UR6, UR31, 0xd ;  /* 0x0000001f060d7291 */ /* 0x000fe4000f8e68ff */
[----:B------:R-:W-:Y:S02]  /*2340*/  USHF.L.U32 UR58, UR21, 0x7, URZ ;  /* 0x00000007153a7899 */ /* 0x000fe400080006ff */
[----:B------:R-:W-:Y:S02]  /*2350*/  UIADD3 UR14, UP0, UPT, UR54, 0x180, URZ ;  /* 0x00000180360e7890 */ /* 0x000fe4000ff1e0ff */
[----:B------:R-:W-:-:S02]  /*2360*/  ULOP3.LUT UR57, UR7, 0xfefffff8, URZ, 0xc0, !UPT ;  /* 0xfefffff807397892 */ /* 0x000fc4000f8ec0ff */
[----:B------:R-:W-:Y:S02]  /*2370*/  UIADD3.X UR5, UPT, UPT, URZ, UR55, URZ, UP1, !UPT ;  /* 0x00000037ff057290 */ /* 0x000fe40008ffe4ff */
[----:B------:R-:W-:Y:S02]  /*2380*/  ULEA UR13, UR13, UR22, 0x2 ;  /* 0x000000160d0d7291 */ /* 0x000fe4000f8e10ff */
[----:B------:R-:W-:Y:S02]  /*2390*/  UIADD3 UR56, UPT, UPT, UR32, 0x8400, URZ ;  /* 0x0000840020387890 */ /* 0x000fe4000fffe0ff */
[----:B------:R-:W-:Y:S02]  /*23a0*/  UIADD3 UR50, UPT, UPT, UR58, 0x20, URZ ;  /* 0x000000203a327890 */ /* 0x000fe4000fffe0ff */
[----:B------:R-:W-:Y:S02]  /*23b0*/  UIADD3 UR48, UPT, UPT, UR32, 0xc400, URZ ;  /* 0x0000c40020307890 */ /* 0x000fe4000fffe0ff */
[----:B------:R-:W-:-:S02]  /*23c0*/  UIADD3 UR42, UPT, UPT, UR58, 0x40, URZ ;  /* 0x000000403a2a7890 */ /* 0x000fc4000fffe0ff */
[----:B------:R-:W-:Y:S02]  /*23d0*/  UIADD3 UR40, UPT, UPT, UR32, 0x10400, URZ ;  /* 0x0001040020287890 */ /* 0x000fe4000fffe0ff */
[----:B------:R-:W-:Y:S02]  /*23e0*/  UIADD3 UR34, UPT, UPT, UR58, 0x60, URZ ;  /* 0x000000603a227890 */ /* 0x000fe4000fffe0ff */
[----:B------:R-:W-:Y:S02]  /*23f0*/  UIADD3 UR32, UPT, UPT, UR32, 0x14400, URZ ;  /* 0x0001440020207890 */ /* 0x000fe4000fffe0ff */
[----:B------:R-:W-:Y:S02]  /*2400*/  UIADD3.X UR15, UPT, UPT, URZ, UR55, URZ, UP0, !UPT ;  /* 0x00000037ff0f7290 */ /* 0x000fe400087fe4ff */
[----:B------:R-:W-:Y:S02]  /*2410*/  UPRMT UR23, URZ, 0x5410, UR30 ;  /* 0x00005410ff177896 */ /* 0x000fe4000800001e */
[----:B------:R-:W-:-:S02]  /*2420*/  UIADD3 UR24, UPT, UPT, UR13, 0x28400, URZ ;  /* 0x000284000d187890 */ /* 0x000fc4000fffe0ff */
        /* <DEDUP_REMOVED lines=35> */
.L_x_41:
[----:B------:R-:W-:Y:S05]  /*2660*/  BSYNC.RECONVERGENT B0 ;  /* 0x0000000000007941 */ /* 0x000fea0003800200 */
.L_x_40:
[----:B------:R-:W-:Y:S01]  /*2670*/  UIADD3 UR21, UPT, UPT, UR21, 0x1, URZ ;  /* 0x0000000115157890 */ /* 0x000fe2000fffe0ff */
[----:B------:R-:W-:-:S03]  /*2680*/  UMOV UR6, UR29 ;  /* 0x0000001d00067c82 */ /* 0x000fc60008000000 */
[----:B------:R-:W-:-:S09]  /*2690*/  UISETP.NE.AND UP0, UPT, UR21, UR37, UPT ;  /* 0x000000251500728c */ /* 0x000fd2000bf05270 */
[----:B------:R-:W-:Y:S05]  /*26a0*/  BRA.U UP0, `(.L_x_42) ;  /* 0xfffffff900b07547 */ /* 0x000fea000b83ffff */
.L_x_34:
[C---:B------:R-:W-:Y:S01]  /*26b0*/  LEA R3, R11.reuse, UR22, 0x3 ;  /* 0x000000160b037c11 */ /* 0x040fe2000f8e18ff */
[----:B------:R-:W-:Y:S01]  /*26c0*/  NOP ;  /* 0x0000000000007918 */ /* 0x000fe20000000000 */
[----:B-1----:R-:W-:Y:S02]  /*26d0*/  SHF.L.U32 R0, R10, 0x1f, RZ ;  /* 0x0000001f0a007819 */ /* 0x002fe400000006ff */
[----:B------:R-:W-:Y:S02]  /*26e0*/  LEA R4, R11, UR22, 0x4 ;  /* 0x000000160b047c11 */ /* 0x000fe4000f8e20ff */
[----:B------:R-:W1:Y:S02]  /*26f0*/  SYNCS.PHASECHK.TRANS64.TRYWAIT P0, [R3+URZ+0x70], R0 ;  /* 0x00007000030075a7 */ /* 0x000e6400080011ff */
[----:B-1----:R-:W-:Y:S05]  /*2700*/  @!P0 BRA `(.L_x_43) ;  /* 0x0000008c00c88947 */ /* 0x002fea0003800000 */
.L_x_190:
[----:B------:R-:W4:Y:S01]  /*2710*/  LDS.128 R4, [R4+0x100] ;  /* 0x0001000004047984 */ /* 0x000f220000000c00 */
[----:B------:R-:W-:Y:S01]  /*2720*/  UISETP.GE.AND UP0, UPT, UR39, 0x1, UPT ;  /* 0x000000012700788c */ /* 0x000fe2000bf06270 */
[----:B------:R-:W-:Y:S01]  /*2730*/  @!PT LDS RZ, [RZ] ;  /* 0x00000000fffff984 */ /* 0x000fe20000000800 */
[----:B------:R-:W-:Y:S01]  /*2740*/  @!PT LDS RZ, [RZ] ;  /* 0x00000000fffff984 */ /* 0x000fe20000000800 */
[----:B------:R-:W-:Y:S01]  /*2750*/  @!PT LDS RZ, [RZ] ;  /* 0x00000000fffff984 */ /* 0x000fe20000000800 */
[----:B------:R-:W-:Y:S01]  /*2760*/  @!PT LDS RZ, [RZ] ;  /* 0x00000000fffff984 */ /* 0x000fe20000000800 */
[----:B------:R1:W-:Y:S06]  /*2770*/  MEMBAR.ALL.CTA ;  /* 0x0000000000007992 */ /* 0x0003ec0000008000 */
[----:B-1----:R-:W1:Y:S01]  /*2780*/  FENCE.VIEW.ASYNC.S ;  /* 0x00000000000073c6 */ /* 0x002e620000000000 */
[----:B----4-:R-:W-:-:S13]  /*2790*/  LOP3.LUT P0, RZ, R6, 0x1, RZ, 0xc0, !PT ;  /* 0x0000000106ff7812 */ /* 0x010fda000780c0ff */
[----:B-1----:R-:W-:Y:S01]  /*27a0*/  VOTEU.ANY UP1, P0 ;  /* 0x0000000000ff7886 */ /* 0x002fe20000020100 */
[----:B------:R-:W-:-:S13]  /*27b0*/  PLOP3.LUT P0, PT, PT, PT, UP1, 0x80, 0x8 ;  /* 0x000000000008781c */ /* 0x000fda0003f0f018 */
[----:B------:R-:W-:Y:S02]  /*27c0*/  @P0 LOP3.LUT R0, R5, 0xffff, RZ, 0xc0, !PT ;  /* 0x0000ffff05000812 */ /* 0x000fe400078ec0ff */
[----:B--2---:R-:W-:Y:S02]  /*27d0*/  @P0 MOV R2, R4 ;  /* 0x0000000400020202 */ /* 0x004fe40000000f00 */
[----:B------:R-:W-:Y:S01]  /*27e0*/  @P0 R2UR UR5, R0 ;  /* 0x00000000000502ca */ /* 0x000fe200000e0000 */
[----:B------:R-:W-:Y:S01]  /*27f0*/  VIADD R0, R3, 0x80 ;  /* 0x0000008003007836 */ /* 0x000fe20000000000 */
[----:B------:R-:W-:Y:S02]  /*2800*/  @P0 SHF.R.U32.HI R4, RZ, 0x10, R5 ;  /* 0x00000010ff040819 */ /* 0x000fe40000011605 */
[----:B------:R-:W-:Y:S02]  /*2810*/  @P0 R2UR UR6, R2 ;  /* 0x00000000020602ca */ /* 0x000fe400000e0000 */
[----:B------:R-:W-:-:S02]  /*2820*/  PRMT R0, RZ, 0x654, R0 ;  /* 0x00000654ff007816 */ /* 0x000fc40000000000 */
[----:B------:R-:W-:Y:S02]  /*2830*/  @P0 R2UR UR4, R4 ;  /* 0x00000000040402ca */ /* 0x000fe400000e0000 */
[----:B------:R1:W-:Y:S03]  /*2840*/  SYNCS.ARRIVE.TRANS64.RED.A1T0 RZ, [R0+URZ], RZ ;  /* 0x000000ff00ff79a7 */ /* 0x0003e600081004ff */
[----:B------:R-:W-:-:S04]  /*2850*/  @UP1 UMOV UR53, UR5 ;  /* 0x0000000500351c82 */ /* 0x000fc80008000000 */
[----:B------:R-:W-:-:S04]  /*2860*/  @UP1 UMOV UR61, UR6 ;  /* 0x00000006003d1c82 */ /* 0x000fc80008000000 */
[----:B------:R-:W-:Y:S01]  /*2870*/  @UP1 UMOV UR60, UR4 ;  /* 0x00000004003c1c82 */ /* 0x000fe20008000000 */
[----:B------:R-:W-:Y:S05]  /*2880*/  BRA.U !UP0, `(.L_x_44) ;  /* 0x0000000108d47547 */ /* 0x000fea000b800000 */
[----:B------:R-:W2:Y:S01]  /*2890*/  LDCU.128 UR12, c[0x0][0xb10] ;  /* 0x00016200ff0c77ac */ /* 0x000ea20008000c00 */
[----:B------:R-:W4:Y:S01]  /*28a0*/  LDCU UR21, c[0x0][0xb20] ;  /* 0x00016400ff1577ac */ /* 0x000f220008000800 */
[----:B------:R-:W3:Y:S01]  /*28b0*/  LDCU UR20, c[0x0][0xb0c] ;  /* 0x00016180ff1477ac */ /* 0x000ee20008000800 */
[----:B------:R-:W1:Y:S01]  /*28c0*/  LDCU.64 UR8, c[0x0][0xb28] ;  /* 0x00016500ff0877ac */ /* 0x000e620008000a00 */
[----:B------:R-:W-:Y:S02]  /*28d0*/  UISETP.NE.AND UP3, UPT, UR39, 0x1, UPT ;  /* 0x000000012700788c */ /* 0x000fe4000bf65270 */
[----:B--2---:R-:W-:Y:S02]  /*28e0*/  UIMAD.WIDE.U32 UR6, UR63, UR15, URZ ;  /* 0x0000000f3f0672a5 */ /* 0x004fe4000f8e00ff */
[----:B------:R-:W-:Y:S02]  /*28f0*/  UIMAD.WIDE.U32 UR4, UR64, UR12, URZ ;  /* 0x0000000c400472a5 */ /* 0x000fe4000f8e00ff */
[----:B------:R-:W-:-:S02]  /*2900*/  UISETP.NE.AND UP0, UPT, UR14, 0x1, UPT ;  /* 0x000000010e00788c */ /* 0x000fc4000bf05270 */
[----:B------:R-:W-:Y:S01]  /*2910*/  UIMAD.WIDE.U32 UR18, UR53, UR15, URZ ;  /* 0x0000000f351272a5 */ /* 0x000fe2000f8e00ff */
[----:B------:R-:W-:Y:S02]  /*2920*/  UMOV UR6, UR7 ;  /* 0x0000000700067c82 */ /* 0x000fe40008000000 */
[----:B------:R-:W-:Y:S01]  /*2930*/  UMOV UR4, UR5 ;  /* 0x0000000500047c82 */ /* 0x000fe20008000000 */
[----:B----4-:R-:W-:Y:S02]  /*2940*/  USHF.R.U32.HI UR6, URZ, UR21, UR6 ;  /* 0x00000015ff067299 */ /* 0x010fe40008011606 */
[----:B---3--:R-:W-:Y:S02]  /*2950*/  UISETP.NE.AND UP2, UPT, UR20, 0x1, UPT ;  /* 0x000000011400788c */ /* 0x008fe4000bf45270 */
[----:B------:R-:W-:Y:S02]  /*2960*/  USHF.R.U32.HI UR4, URZ, UR13, UR4 ;  /* 0x0000000dff047299 */ /* 0x000fe40008011604 */
[----:B------:R-:W-:-:S02]  /*2970*/  USEL UR5, UR63, UR6, !UP0 ;  /* 0x000000063f057287 */ /* 0x000fc4000c000000 */
[----:B------:R-:W-:Y:S02]  /*2980*/  USEL UR6, UR64, UR4, !UP2 ;  /* 0x0000000440067287 */ /* 0x000fe4000d000000 */
[----:B-1----:R-:W-:Y:S01]  /*2990*/  UIMAD.WIDE.U32 UR10, UR5, UR8, URZ ;  /* 0x00000008050a72a5 */ /* 0x002fe2000f8e00ff */
[----:B------:R-:W-:Y:S01]  /*29a0*/  UMOV UR4, UR19 ;  /* 0x0000001300047c82 */ /* 0x000fe20008000000 */
[----:B------:R-:W-:Y:S02]  /*29b0*/  UIMAD.WIDE.U32 UR16, UR61, UR12, URZ ;  /* 0x0000000c3d1072a5 */ /* 0x000fe4000f8e00ff */
[----:B------:R-:W-:-:S03]  /*29c0*/  UIMAD.WIDE.U32 UR18, UR6, UR8, URZ ;  /* 0x00000008061272a5 */ /* 0x000fc6000f8e00ff */
[----:B------:R-:W-:Y:S01]  /*29d0*/  UMOV UR10, UR11 ;  /* 0x0000000b000a7c82 */ /* 0x000fe20008000000 */
[----:B------:R-:W-:Y:S02]  /*29e0*/  USHF.R.U32.HI UR4, URZ, UR21, UR4 ;  /* 0x00000015ff047299 */ /* 0x000fe40008011604 */
[----:B------:R-:W-:Y:S01]  /*29f0*/  @UP3 USHF.R.U32.HI UR5, URZ, UR9, UR10 ;  /* 0x00000009ff053299 */ /* 0x000fe2000801160a */
[----:B------:R-:W-:Y:S01]  /*2a00*/  UMOV UR16, UR17 ;  /* 0x0000001100107c82 */ /* 0x000fe20008000000 */
[----:B------:R-:W-:Y:S01]  /*2a10*/  UMOV UR18, UR19 ;  /* 0x0000001300127c82 */ /* 0x000fe20008000000 */
[----:B------:R-:W-:Y:S02]  /*2a20*/  USHF.R.U32.HI UR13, URZ, UR13, UR16 ;  /* 0x0000000dff0d7299 */ /* 0x000fe40008011610 */
[----:B------:R-:W-:Y:S02]  /*2a30*/  USEL UR4, UR53, UR4, !UP0 ;  /* 0x0000000435047287 */ /* 0x000fe4000c000000 */
[----:B------:R-:W-:-:S02]  /*2a40*/  @UP3 USHF.R.U32.HI UR6, URZ, UR9, UR18 ;  /* 0x00000009ff063299 */ /* 0x000fc40008011612 */
[----:B------:R-:W-:Y:S02]  /*2a50*/  UIMAD UR7, UR39, UR5, URZ ;  /* 0x00000005270772a4 */ /* 0x000fe4000f8e02ff */
[----:B------:R-:W-:Y:S02]  /*2a60*/  USEL UR5, UR61, UR13, !UP2 ;  /* 0x0000000d3d057287 */ /* 0x000fe4000d000000 */
[----:B------:R-:W-:Y:S02]  /*2a70*/  UIMAD UR10, UR39, UR6, URZ ;  /* 0x00000006270a72a4 */ /* 0x000fe4000f8e02ff */
[----:B------:R-:W-:Y:S02]  /*2a80*/  UISETP.GE.AND UP0, UPT, UR4, UR7, UPT ;  /* 0x000000070400728c */ /* 0x000fe4000bf06270 */
[----:B------:R-:W-:Y:S02]  /*2a90*/  UIMAD.WIDE.U32 UR12, UR4, UR8, URZ ;  /* 0x00000008040c72a5 */ /* 0x000fe4000f8e00ff */
[----:B------:R-:W-:-:S02]  /*2aa0*/  UISETP.GE.OR UP0, UPT, UR5, UR10, UP0 ;  /* 0x0000000a0500728c */ /* 0x000fc40008706670 */
[----:B------:R-:W-:Y:S02]  /*2ab0*/  UIMAD.WIDE.U32 UR10, UR5, UR8, URZ ;  /* 0x00000008050a72a5 */ /* 0x000fe4000f8e00ff */
[----:B------:R-:W-:Y:S01]  /*2ac0*/  UIADD3 UR12, UPT, UPT, -UR4, URZ, URZ ;  /* 0x000000ff040c7290 */ /* 0x000fe2000fffe1ff */
[----:B------:R-:W-:Y:S01]  /*2ad0*/  UMOV UR8, UR13 ;  /* 0x0000000d00087c82 */ /* 0x000fe20008000000 */
[----:B------:R-:W-:Y:S02]  /*2ae0*/  UIADD3 UR10, UPT, UPT, -UR5, URZ, URZ ;  /* 0x000000ff050a7290 */ /* 0x000fe4000fffe1ff */
        /* <DEDUP_REMOVED lines=15> */
.L_x_44:
[----:B------:R-:W2:Y:S02]  /*2be0*/  LDCU UR4, c[0x0][0xb30] ;  /* 0x00016600ff0477ac */ /* 0x000ea40008000800 */
[----:B--2---:R-:W-:-:S09]  /*2bf0*/  UISETP.NE.AND UP0, UPT, UR4, 0x1, UPT ;  /* 0x000000010400788c */ /* 0x004fd2000bf05270 */
[----:B------:R-:W-:Y:S05]  /*2c00*/  BRA.U UP0, `(.L_x_45) ;  /* 0x0000000100447547 */ /* 0x000fea000b800000 */
[----:B------:R-:W2:Y:S01]  /*2c10*/  LDCU.128 UR8, c[0x0][0xb10] ;  /* 0x00016200ff0877ac */ /* 0x000ea20008000c00 */
[----:B------:R-:W4:Y:S01]  /*2c20*/  LDCU UR12, c[0x0][0xb0c] ;  /* 0x00016180ff0c77ac */ /* 0x000f220008000800 */
[----:B------:R-:W1:Y:S01]  /*2c30*/  LDCU UR13, c[0x0][0xb20] ;  /* 0x00016400ff0d77ac */ /* 0x000e620008000800 */
[----:B--2---:R-:W-:Y:S02]  /*2c40*/  UIMAD.WIDE.U32 UR6, UR61, UR8, URZ ;  /* 0x000000083d0672a5 */ /* 0x004fe4000f8e00ff */
[----:B------:R-:W-:Y:S02]  /*2c50*/  UIMAD.WIDE.U32 UR4, UR53, UR11, URZ ;  /* 0x0000000b350472a5 */ /* 0x000fe4000f8e00ff */
[----:B----4-:R-:W-:Y:S02]  /*2c60*/  UISETP.NE.AND UP2, UPT, UR12, 0x1, UPT ;  /* 0x000000010c00788c */ /* 0x010fe4000bf45270 */
[----:B------:R-:W-:Y:S01]  /*2c70*/  UISETP.NE.AND UP0, UPT, UR10, 0x1, UPT ;  /* 0x000000010a00788c */ /* 0x000fe2000bf05270 */
[----:B------:R-:W-:-:S02]  /*2c80*/  UMOV UR6, UR7 ;  /* 0x0000000700067c82 */ /* 0x000fc40008000000 */
[----:B------:R-:W-:Y:S01]  /*2c90*/  UMOV UR4, UR5 ;  /* 0x0000000500047c82 */ /* 0x000fe20008000000 */
[----:B------:R-:W-:Y:S02]  /*2ca0*/  USHF.R.U32.HI UR6, URZ, UR9, UR6 ;  /* 0x00000009ff067299 */ /* 0x000fe40008011606 */
[----:B-1----:R-:W-:Y:S02]  /*2cb0*/  USHF.R.U32.HI UR4, URZ, UR13, UR4 ;  /* 0x0000000dff047299 */ /* 0x002fe40008011604 */
[----:B------:R-:W-:Y:S02]  /*2cc0*/  USEL UR5, UR61, UR6, !UP2 ;  /* 0x000000063d057287 */ /* 0x000fe4000d000000 */
[----:B------:R-:W-:-:S04]  /*2cd0*/  USEL UR4, UR53, UR4, !UP0 ;  /* 0x0000000435047287 */ /* 0x000fc8000c000000 */
[----:B------:R-:W-:Y:S02]  /*2ce0*/  UIADD3 UR6, UPT, UPT, UR5, -UR4, URZ ;  /* 0x8000000405067290 */ /* 0x000fe4000fffe0ff */
[----:B------:R-:W-:Y:S02]  /*2cf0*/  UIADD3 UR4, UPT, UPT, -UR5, UR4, URZ ;  /* 0x0000000405047290 */ /* 0x000fe4000fffe1ff */
[----:B------:R-:W-:Y:S02]  /*2d00*/  UIMAD UR53, UR6, UR10, UR53 ;  /* 0x0000000a063572a4 */ /* 0x000fe4000f8e0235 */
[----:B------:R-:W-:-:S12]  /*2d10*/  UIMAD UR61, UR4, UR12, UR61 ;  /* 0x0000000c043d72a4 */ /* 0x000fd8000f8e023d */
.L_x_45:
[----:B------:R-:W-:Y:S01]  /*2d20*/  VIADD R11, R11, 0x1 ;  /* 0x000000010b0b7836 */ /* 0x000fe20000000000 */
[----:B------:R-:W-:Y:S02]  /*2d30*/  R2UR UR5, R54 ;  /* 0x00000000360572ca */ /* 0x000fe400000e0000 */
[----:B------:R-:W-:Y:S02]  /*2d40*/  R2UR UR4, R53 ;  /* 0x00000000350472ca */ /* 0x000fe400000e0000 */
[C---:B------:R-:W-:Y:S02]  /*2d50*/  ISETP.NE.AND P0, PT, R11.reuse, 0x2, PT ;  /* 0x000000020b00780c */ /* 0x040fe40003f05270 */
[----:B------:R-:W-:Y:S02]  /*2d60*/  PLOP3.LUT P2, PT, PT, PT, PT, 0x80, 0x8 ;  /* 0x000000000008781c */ /* 0x000fe40003f4f070 */
[----:B-1----:R-:W-:Y:S02]  /*2d70*/  SEL R0, RZ, 0x1, P0 ;  /* 0x00000001ff007807 */ /* 0x002fe40000000000 */
[----:B------:R-:W-:-:S02]  /*2d80*/  SEL R11, R11, RZ, P0 ;  /* 0x000000ff0b0b7207 */ /* 0x000fc40000000000 */
[----:B------:R-:W-:Y:S01]  /*2d90*/  LOP3.LUT R10, R10, R0, RZ, 0x3c, !PT ;  /* 0x000000000a0a7212 */ /* 0x000fe200078e3cff */
[----:B------:R-:W-:Y:S02]  /*2da0*/  UIADD3 UR24, UPT, UPT, UR61, UR5, URZ ;  /* 0x000000053d187290 */ /* 0x000fe4000fffe0ff */
[----:B------:R-:W-:Y:S01]  /*2db0*/  UIADD3 UR28, UPT, UPT, UR53, UR4, URZ ;  /* 0x00000004351c7290 */ /* 0x000fe2000fffe0ff */
[----:B------:R-:W-:Y:S11]  /*2dc0*/  BRA.U UP1, `(.L_x_46) ;  /* 0xffffffe901f47547 */ /* 0x000ff6000b83ffff */
[----:B------:R-:W-:Y:S01]  /*2dd0*/  UIADD3 UR22, UPT, UPT, UR22, 0x10, URZ ;  /* 0x0000001016167890 */ /* 0x000fe2000fffe0ff */
[----:B------:R-:W-:-:S03]  /*2de0*/  SHF.L.U32 R2, R12, 0x1f, RZ ;  /* 0x0000001f0c027819 */ /* 0x000fc600000006ff */
[----:B------:R-:W-:-:S09]  /*2df0*/  ULEA UR4, UR29, UR22, 0x3 ;  /* 0x000000161d047291 */ /* 0x000fd2000f8e18ff */
[----:B------:R-:W1:Y:S02]  /*2e00*/  SYNCS.PHASECHK.TRANS64.TRYWAIT P0, [UR4], R2 ;  /* 0x00000002ff0075a7 */ /* 0x000e640008001104 */
[----:B-1----:R-:W-:Y:S05]  /*2e10*/  @!P0 BRA `(.L_x_47) ;  /* 0x0000008800188947 */ /* 0x002fea0003800000 */
.L_x_192:
[----:B------:R-:W-:-:S04]  /*2e20*/  UIADD3 UR4, UPT, UPT, UR29, 0x1, URZ ;  /* 0x000000011d047890 */ /* 0x000fc8000fffe0ff */
[----:B------:R-:W-:-:S04]  /*2e30*/  UISETP.NE.AND UP0, UPT, UR4, 0x2, UPT ;  /* 0x000000020400788c */ /* 0x000fc8000bf05270 */
[----:B------:R-:W-:Y:S02]  /*2e40*/  USEL UR5, URZ, 0x1, UP0 ;  /* 0x00000001ff057887 */ /* 0x000fe40008000000 */
[----:B------:R-:W-:-:S04]  /*2e50*/  USEL UR4, UR4, URZ, UP0 ;  /* 0x000000ff04047287 */ /* 0x000fc80008000000 */
[----:B------:R-:W-:Y:S01]  /*2e60*/  ULEA UR4, UR4, UR22, 0x3 ;  /* 0x0000001604047291 */ /* 0x000fe2000f8e18ff */
[----:B-1----:R-:W-:-:S04]  /*2e70*/  LOP3.LUT R2, R12, UR5, RZ, 0x3c, !PT ;  /* 0x000000050c027c12 */ /* 0x002fc8000f8e3cff */
[----:B------:R-:W-:Y:S01]  /*2e80*/  SHF.L.U32 R2, R2, 0x1f, RZ ;  /* 0x0000001f02027819 */ /* 0x000fe200000006ff */
[----:B------:R-:W-:-:S07]  /*2e90*/  IMAD.U32 R0, RZ, RZ, UR4 ;  /* 0x00000004ff007e24 */ /* 0x000fce000f8e00ff */
.L_x_48:
[----:B-1----:R1:W2:Y:S02]  /*2ea0*/  SYNCS.PHASECHK.TRANS64.TRYWAIT P0, [R0+URZ], R2 ;  /* 0x00000002000075a7 */ /* 0x0022a400080011ff */
[----:B--2---:R-:W-:Y:S05]  /*2eb0*/  @!P0 NANOSLEEP.SYNCS 0x989680 ;  /* 0x009896800000895d */ /* 0x004fea0003900000 */
[----:B------:R-:W2:Y:S02]  /*2ec0*/  @!P0 SYNCS.PHASECHK.TRANS64 P0, [R0+URZ], R2 ;  /* 0x00000002000085a7 */ /* 0x000ea400080010ff */
[----:B--2---:R-:W-:Y:S05]  /*2ed0*/  @P0 EXIT ;  /* 0x000000000000094d */ /* 0x004fea0003800000 */
[----:B------:R-:W-:Y:S05]  /*2ee0*/  BRA `(.L_x_48) ;  /* 0xfffffffc00ec7947 */ /* 0x000fea000383ffff */
.L_x_22:
[----:B------:R-:W-:-:S04]  /*2ef0*/  UISETP.NE.AND UP0, UPT, UR62, URZ, UPT ;  /* 0x000000ff3e00728c */ /* 0x000fc8000bf05270 */
[----:B------:R-:W-:-:S09]  /*2f00*/  UISETP.NE.OR UP0, UPT, UR20, 0x1, UP0 ;  /* 0x000000011400788c */ /* 0x000fd20008705670 */
[----:B------:R-:W-:Y:S05]  /*2f10*/  BRA.U UP0, `(.L_x_49) ;  /* 0x00000005004c7547 */ /* 0x000fea000b800000 */
[----:B------:R-:W-:Y:S01]  /*2f20*/  HFMA2 R3, -RZ, RZ, 0, 0 ;  /* 0x00000000ff037431 */ /* 0x000fe200000001ff */
[----:B------:R-:W-:Y:S01]  /*2f30*/  ISETP.GE.U32.AND P2, PT, R5, 0x4, PT ;  /* 0x000000040500780c */ /* 0x000fe20003f46070 */
[----:B------:R-:W-:Y:S01]  /*2f40*/  IMAD.MOV.U32 R12, RZ, RZ, 0x1 ;  /* 0x00000001ff0c7424 */ /* 0x000fe200078e00ff */
[----:B------:R-:W-:Y:S01]  /*2f50*/  CS2R R6, SRZ ;  /* 0x0000000000067805 */ /* 0x000fe2000001ff00 */
[----:B------:R-:W-:Y:S01]  /*2f60*/  IMAD.MOV.U32 R4, RZ, RZ, RZ ;  /* 0x000000ffff047224 */ /* 0x000fe200078e00ff */
[----:B------:R-:W-:Y:S01]  /*2f70*/  UMOV UR6, 0x400 ;  /* 0x0000040000067882 */ /* 0x000fe20000000000 */
[----:B------:R-:W-:Y:S01]  /*2f80*/  UMOV UR5, URZ ;  /* 0x000000ff00057c82 */ /* 0x000fe20008000000 */
[----:B------:R-:W-:-:S12]  /*2f90*/  ULEA UR6, UR62, UR6, 0x18 ;  /* 0x000000063e067291 */ /* 0x000fd8000f8ec0ff */
.L_x_53:
[----:B------:R-:W-:Y:S02]  /*2fa0*/  LEA R0, R3, UR6, 0x3 ;  /* 0x0000000603007c11 */ /* 0x000fe4000f8e18ff */
[----:B------:R-:W-:-:S03]  /*2fb0*/  SHF.L.U32 R8, R4, 0x1f, RZ ;  /* 0x0000001f04087819 */ /* 0x000fc600000006ff */
[----:B------:R-:W-:Y:S01]  /*2fc0*/  VIADD R9, R0, 0xe0 ;  /* 0x000000e000097836 */ /* 0x000fe20000000000 */
[----:B------:R-:W2:Y:S02]  /*2fd0*/  SYNCS.PHASECHK.TRANS64.TRYWAIT P0, [R0+URZ+0xd0], R8 ;  /* 0x0000d008000075a7 */ /* 0x000ea400080011ff */
[----:B--2---:R-:W-:Y:S05]  /*2fe0*/  @!P0 BRA `(.L_x_50) ;  /* 0x0000008400bc8947 */ /* 0x004fea0003800000 */
.L_x_193:
[----:B------:R-:W-:Y:S01]  /*2ff0*/  ULEA UR4, UR5, UR6, 0x3 ;  /* 0x0000000605047291 */ /* 0x000fe2000f8e18ff */
[----:B--2---:R-:W-:Y:S01]  /*3000*/  PRMT R0, RZ, 0x654, R9 ;  /* 0x00000654ff007816 */ /* 0x004fe20000000009 */
[----:B------:R-:W-:Y:S01]  /*3010*/  @!P2 IMAD.MOV.U32 R8, RZ, RZ, 0x10 ;  /* 0x00000010ff08a424 */ /* 0x000fe200078e00ff */
[----:B------:R-:W-:Y:S01]  /*3020*/  SHF.L.U32 R9, R12, 0x1f, RZ ;  /* 0x0000001f0c097819 */ /* 0x000fe200000006ff */
[----:B------:R-:W-:Y:S01]  /*3030*/  UIADD3 UR7, UPT, UPT, UR4, 0x70, URZ ;  /* 0x0000007004077890 */ /* 0x000fe2000fffe0ff */
[----:B------:R2:W-:Y:S05]  /*3040*/  SYNCS.ARRIVE.TRANS64.RED.A1T0 RZ, [R0+URZ], RZ ;  /* 0x000000ff00ff79a7 */ /* 0x0005ea00081004ff */
[----:B------:R-:W-:Y:S01]  /*3050*/  IMAD.U32 R10, RZ, RZ, UR7 ;  /* 0x00000007ff0a7e24 */ /* 0x000fe2000f8e00ff */
[----:B------:R-:W3:Y:S04]  /*3060*/  SYNCS.PHASECHK.TRANS64.TRYWAIT P0, [UR4+0x80], R9 ;  /* 0x00008009ff0075a7 */ /* 0x000ee80008001104 */
[----:B------:R-:W-:Y:S01]  /*3070*/  PRMT R10, R5, 0x654, R10 ;  /* 0x00000654050a7816 */ /* 0x000fe2000000000a */
[----:B--23--:R-:W-:Y:S06]  /*3080*/  @!P0 BRA `(.L_x_51) ;  /* 0x0000008400a88947 */ /* 0x00cfec0003800000 */
.L_x_195:
[----:B------:R-:W-:Y:S01]  /*3090*/  ULEA UR8, UR5, UR6, 0x4 ;  /* 0x0000000605087291 */ /* 0x000fe2000f8e20ff */
[----:B------:R-:W-:Y:S01]  /*30a0*/  SEL R2, R10, R2, !P2 ;  /* 0x000000020a027207 */ /* 0x000fe20005000000 */
[----:B------:R-:W-:Y:S01]  /*30b0*/  UIADD3 UR9, UPT, UPT, UR4, 0x70, URZ ;  /* 0x0000007004097890 */ /* 0x000fe2000fffe0ff */
[----:B--2---:R-:W-:Y:S01]  /*30c0*/  LEA R0, R7, UR6, 0x3 ;  /* 0x0000000607007c11 */ /* 0x004fe2000f8e18ff */
[----:B------:R-:W-:Y:S01]  /*30d0*/  UIADD3 UR8, UPT, UPT, UR8, 0x100, URZ ;  /* 0x0000010008087890 */ /* 0x000fe2000fffe0ff */
[----:B------:R2:W-:Y:S01]  /*30e0*/  @!P2 SYNCS.ARRIVE.TRANS64.RED RZ, [R2+URZ], R8 ;  /* 0x0000000802ffa9a7 */ /* 0x0005e200080004ff */
[----:B------:R-:W-:Y:S01]  /*30f0*/  UIADD3 UR4, UPT, UPT, UR5, 0x1, URZ ;  /* 0x0000000105047890 */ /* 0x000fe2000fffe0ff */
[----:B------:R-:W-:-:S03]  /*3100*/  VIADD R3, R3, 0x1 ;  /* 0x0000000103037836 */ /* 0x000fc60000000000 */
[----:B------:R-:W-:Y:S02]  /*3110*/  UISETP.NE.AND UP0, UPT, UR4, 0x2, UPT ;  /* 0x000000020400788c */ /* 0x000fe4000bf05270 */
[----:B------:R-:W-:Y:S01]  /*3120*/  ISETP.NE.AND P0, PT, R3, 0x2, PT ;  /* 0x000000020300780c */ /* 0x000fe20003f05270 */
[----:B------:R-:W-:Y:S06]  /*3130*/  UGETNEXTWORKID.BROADCAST [UR8], [UR9] ;  /* 0x00000000080073ca */ /* 0x000fec0008000100 */
[----:B------:R-:W-:Y:S02]  /*3140*/  USEL UR7, URZ, 0x1, UP0 ;  /* 0x00000001ff077887 */ /* 0x000fe40008000000 */
[----:B------:R-:W-:-:S04]  /*3150*/  USEL UR5, UR4, URZ, UP0 ;  /* 0x000000ff04057287 */ /* 0x000fc80008000000 */
[----:B------:R-:W-:Y:S02]  /*3160*/  LOP3.LUT R12, R12, UR7, RZ, 0x3c, !PT ;  /* 0x000000070c0c7c12 */ /* 0x000fe4000f8e3cff */
[----:B--2---:R-:W-:-:S04]  /*3170*/  SHF.L.U32 R8, R6, 0x1f, RZ ;  /* 0x0000001f06087819 */ /* 0x004fc800000006ff */
[----:B------:R-:W2:Y:S02]  /*3180*/  SYNCS.PHASECHK.TRANS64.TRYWAIT P1, [R0+URZ+0x70], R8 ;  /* 0x00007008000075a7 */ /* 0x000ea400080211ff */
[----:B--2---:R-:W-:Y:S05]  /*3190*/  @!P1 BRA `(.L_x_52) ;  /* 0x00000084007c9947 */ /* 0x004fea0003800000 */
.L_x_196:
[----:B--2---:R-:W-:Y:S01]  /*31a0*/  LEA R8, R7, UR6, 0x4 ;  /* 0x0000000607087c11 */ /* 0x004fe2000f8e20ff */
[----:B------:R-:W-:Y:S01]  /*31b0*/  VIADD R0, R0, 0x80 ;  /* 0x0000008000007836 */ /* 0x000fe20000000000 */
[----:B------:R-:W-:Y:S01]  /*31c0*/  SEL R3, R3, RZ, P0 ;  /* 0x000000ff03037207 */ /* 0x000fe20000000000 */
[----:B------:R-:W-:-:S03]  /*31d0*/  VIADD R7, R7, 0x1 ;  /* 0x0000000107077836 */ /* 0x000fc60000000000 */
[----:B------:R-:W2:Y:S01]  /*31e0*/  LDS.128 R8, [R8+0x100] ;  /* 0x0001000008087984 */ /* 0x000ea20000000c00 */
[----:B------:R-:W-:Y:S02]  /*31f0*/  PRMT R0, RZ, 0x654, R0 ;  /* 0x00000654ff007816 */ /* 0x000fe40000000000 */
[C---:B------:R-:W-:Y:S01]  /*3200*/  ISETP.NE.AND P1, PT, R7.reuse, 0x2, PT ;  /* 0x000000020700780c */ /* 0x040fe20003f25270 */
[----:B------:R-:W-:Y:S01]  /*3210*/  @!PT LDS RZ, [RZ] ;  /* 0x00000000fffff984 */ /* 0x000fe20000000800 */
[----:B------:R-:W-:Y:S01]  /*3220*/  @!PT LDS RZ, [RZ] ;  /* 0x00000000fffff984 */ /* 0x000fe20000000800 */
[----:B------:R-:W-:Y:S01]  /*3230*/  @!PT LDS RZ, [RZ] ;  /* 0x00000000fffff984 */ /* 0x000fe20000000800 */
[----:B------:R-:W-:Y:S01]  /*3240*/  @!PT LDS RZ, [RZ] ;  /* 0x00000000fffff984 */ /* 0x000fe20000000800 */
[----:B------:R3:W-:Y:S06]  /*3250*/  MEMBAR.ALL.CTA ;  /* 0x0000000000007992 */ /* 0x0007ec0000008000 */
[----:B---3--:R-:W3:Y:S01]  /*3260*/  FENCE.VIEW.ASYNC.S ;  /* 0x00000000000073c6 */ /* 0x008ee20000000000 */
[----:B------:R-:W-:Y:S01]  /*3270*/  SEL R7, R7, RZ, P1 ;  /* 0x000000ff07077207 */ /* 0x000fe20000800000 */
[----:B---3--:R3:W-:Y:S01]  /*3280*/  SYNCS.ARRIVE.TRANS64.RED.A1T0 RZ, [R0+URZ], RZ ;  /* 0x000000ff00ff79a7 */ /* 0x0087e200081004ff */
[----:B--2---:R-:W-:-:S02]  /*3290*/  LOP3.LUT P3, RZ, R10, 0x1, RZ, 0xc0, !PT ;  /* 0x000000010aff7812 */ /* 0x004fc4000786c0ff */
[----:B------:R-:W-:-:S04]  /*32a0*/  SEL R8, RZ, 0x1, P1 ;  /* 0x00000001ff087807 */ /* 0x000fc80000800000 */
[----:B------:R-:W-:Y:S02]  /*32b0*/  LOP3.LUT R6, R6, R8, RZ, 0x3c, !PT ;  /* 0x0000000806067212 */ /* 0x000fe400078e3cff */
[----:B---3--:R-:W-:-:S04]  /*32c0*/  SEL R0, RZ, 0x1, P0 ;  /* 0x00000001ff007807 */ /* 0x008fc80000000000 */
[----:B------:R-:W-:Y:S01]  /*32d0*/  LOP3.LUT R4, R4, R0, RZ, 0x3c, !PT ;  /* 0x0000000004047212 */ /* 0x000fe200078e3cff */
[----:B------:R-:W-:Y:S06]  /*32e0*/  @P3 BRA `(.L_x_53) ;  /* 0xfffffffc002c3947 */ /* 0x000fec000383ffff */
[----:B------:R-:W-:Y:S01]  /*32f0*/  ULEA UR4, UR5, UR6, 0x3 ;  /* 0x0000000605047291 */ /* 0x000fe2000f8e18ff */
[----:B------:R-:W-:-:S08]  /*3300*/  SHF.L.U32 R2, R12, 0x1f, RZ ;  /* 0x0000001f0c027819 */ /* 0x000fd000000006ff */
[----:B------:R-:W2:Y:S02]  /*3310*/  SYNCS.PHASECHK.TRANS64 P0, [UR4+0x80], R2 ;  /* 0x00008002ff0075a7 */ /* 0x000ea40008001004 */
[----:B--2---:R-:W-:Y:S05]  /*3320*/  @P0 BRA `(.L_x_54) ;  /* 0x0000000000080947 */ /* 0x004fea0003800000 */
[----:B------:R-:W2:Y:S02]  /*3330*/  SYNCS.PHASECHK.TRANS64.TRYWAIT P0, [UR4+0x80], R2 ;  /* 0x00008002ff0075a7 */ /* 0x000ea40008001104 */
[----:B--2---:R-:W-:Y:S05]  /*3340*/  @!P0 BRA `(.L_x_55) ;  /* 0x0000008400248947 */ /* 0x004fea0003800000 */
.L_x_54:
[----:B------:R-:W-:-:S04]  /*3350*/  UIADD3 UR7, UPT, UPT, UR5, 0x1, URZ ;  /* 0x0000000105077890 */ /* 0x000fc8000fffe0ff */
[----:B------:R-:W-:-:S04]  /*3360*/  UISETP.NE.AND UP0, UPT, UR7, 0x2, UPT ;  /* 0x000000020700788c */ /* 0x000fc8000bf05270 */
[----:B------:R-:W-:Y:S02]  /*3370*/  USEL UR8, URZ, 0x1, UP0 ;  /* 0x00000001ff087887 */ /* 0x000fe40008000000 */
[----:B------:R-:W-:-:S04]  /*3380*/  USEL UR7, UR7, URZ, UP0 ;  /* 0x000000ff07077287 */ /* 0x000fc80008000000 */
[----:B------:R-:W-:Y:S01]  /*3390*/  ULEA UR7, UR7, UR6, 0x3 ;  /* 0x0000000607077291 */ /* 0x000fe2000f8e18ff */
[----:B--2---:R-:W-:-:S04]  /*33a0*/  LOP3.LUT R2, R12, UR8, RZ, 0x3c, !PT ;  /* 0x000000080c027c12 */ /* 0x004fc8000f8e3cff */
[----:B------:R-:W-:-:S04]  /*33b0*/  SHF.L.U32 R0, R2, 0x1f, RZ ;  /* 0x0000001f02007819 */ /* 0x000fc800000006ff */
[----:B------:R-:W2:Y:S02]  /*33c0*/  SYNCS.PHASECHK.TRANS64 P0, [UR7+0x80], R0 ;  /* 0x00008000ff0075a7 */ /* 0x000ea40008001007 */
[----:B-12---:R-:W-:Y:S05]  /*33d0*/  @P0 EXIT ;  /* 0x000000000000094d */ /* 0x006fea0003800000 */
[----:B------:R-:W-:Y:S02]  /*33e0*/  SHF.L.U32 R2, R2, 0x1f, RZ ;  /* 0x0000001f02027819 */ /* 0x000fe400000006ff */
[----:B------:R-:W-:-:S07]  /*33f0*/  MOV R0, UR7 ;  /* 0x0000000700007c02 */ /* 0x000fce0008000f00 */
.L_x_56:
[----:B-1----:R1:W2:Y:S02]  /*3400*/  SYNCS.PHASECHK.TRANS64.TRYWAIT P0, [R0+URZ+0x80], R2 ;  /* 0x00008002000075a7 */ /* 0x0022a400080011ff */
[----:B--2---:R-:W-:Y:S05]  /*3410*/  @!P0 NANOSLEEP.SYNCS 0x989680 ;  /* 0x009896800000895d */ /* 0x004fea0003900000 */
[----:B------:R-:W2:Y:S02]  /*3420*/  @!P0 SYNCS.PHASECHK.TRANS64 P0, [R0+URZ+0x80], R2 ;  /* 0x00008002000085a7 */ /* 0x000ea400080010ff */
[----:B--2---:R-:W-:Y:S05]  /*3430*/  @P0 EXIT ;  /* 0x000000000000094d */ /* 0x004fea0003800000 */
[----:B------:R-:W-:Y:S05]  /*3440*/  BRA `(.L_x_56) ;  /* 0xfffffffc00ec7947 */ /* 0x000fea000383ffff */
.L_x_49:
[----:B------:R-:W-:Y:S05]  /*3450*/  BRA.U UP5, `(.L_x_57) ;  /* 0x00000019054c7547 */ /* 0x000fea000b800000 */
[----:B------:R-:W-:Y:S01]  /*3460*/  UMOV UR4, 0x40 ;  /* 0x0000004000047882 */ /* 0x000fe20000000000 */
[----:B------:R-:W-:Y:S01]  /*3470*/  NOP ;  /* 0x0000000000007918 */ /* 0x000fe20000000000 */
[----:B------:R-:W-:Y:S01]  /*3480*/  ULEA UR5, UR62, UR4, 0x18 ;  /* 0x000000043e057291 */ /* 0x000fe2000f8ec0ff */
[----:B------:R-:W-:Y:S02]  /*3490*/  UMOV UR6, 0x400 ;  /* 0x0000040000067882 */ /* 0x000fe40000000000 */
[----:B------:R-:W-:-:S06]  /*34a0*/  ULEA UR6, UR62, UR6, 0x18 ;  /* 0x000000063e067291 */ /* 0x000fcc000f8ec0ff */
[----:B------:R-:W2:Y:S02]  /*34b0*/  LDS.U8 R5, [UR5+0x1c] ;  /* 0x00001c05ff057984 */ /* 0x000ea40008000000 */
[----:B--2---:R-:W-:-:S13]  /*34c0*/  ISETP.NE.AND P0, PT, R5, RZ, PT ;  /* 0x000000ff0500720c */ /* 0x004fda0003f05270 */
[----:B------:R-:W-:Y:S05]  /*34d0*/  @P0 BRA `(.L_x_58) ;  /* 0x0000000400180947 */ /* 0x000fea0003800000 */
[----:B------:R-:W-:Y:S01]  /*34e0*/  R2UR UR4, R2 ;  /* 0x00000000020472ca */ /* 0x000fe200000e0000 */
[----:B------:R-:W-:-:S12]  /*34f0*/  UIADD3 UR7, UPT, UPT, UR5, 0x8, URZ ;  /* 0x0000000805077890 */ /* 0x000fd8000fffe0ff */
[----:B------:R-:W-:-:S09]  /*3500*/  UISETP.NE.U32.AND UP1, UPT, UR4, 0x1, UPT ;  /* 0x000000010400788c */ /* 0x000fd2000bf25070 */
[----:B------:R-:W-:Y:S05]  /*3510*/  BRA.U !UP1, `(.L_x_59) ;  /* 0x0000000109a47547 */ /* 0x000fea000b800000 */
[----:B------:R-:W-:Y:S01]  /*3520*/  ELECT P0, URZ, PT ;  /* 0x0000000000ff782f */ /* 0x000fe20003800000 */
[----:B------:R-:W-:-:S12]  /*3530*/  BSSY B0, `(.L_x_59) ;  /* 0x0000027000007945 */ /* 0x000fd80003800000 */
[----:B------:R-:W-:Y:S05]  /*3540*/  @!P0 BRA `(.L_x_60) ;  /* 0x0000000000948947 */ /* 0x000fea0003800000 */
[----:B------:R-:W-:-:S05]  /*3550*/  UMOV UR4, 0x10 ;  /* 0x0000001000047882 */ /* 0x000fca0000000000 */
[----:B------:R-:W-:Y:S04]  /*3560*/  DEPBAR.LE SB2, 0x36 ;  /* 0x0000ad800000791a */ /* 0x000fe80000000000 */
[----:B------:R-:W2:Y:S02]  /*3570*/  UTCATOMSWS.2CTA.FIND_AND_SET.ALIGN UP0, UR4, UR4 ;  /* 0x00000004000475e3 */ /* 0x000ea40008200800 */
[----:B--2---:R-:W-:Y:S01]  /*3580*/  MOV R12, UR4 ;  /* 0x00000004000c7c02 */ /* 0x004fe20008000f00 */
[----:B------:R-:W-:Y:S06]  /*3590*/  BRA.U UP0, `(.L_x_61) ;  /* 0x0000000100187547 */ /* 0x000fec000b800000 */
.L_x_62:
[----:B------:R-:W-:Y:S05]  /*35a0*/  NANOSLEEP 0x64 ;  /* 0x000000640000795d */ /* 0x000fea0003800000 */
[----:B------:R-:W-:-:S05]  /*35b0*/  UMOV UR4, 0x10 ;  /* 0x0000001000047882 */ /* 0x000fca0000000000 */
[----:B------:R-:W-:Y:S04]  /*35c0*/  DEPBAR.LE SB2, 0x36 ;  /* 0x0000ad800000791a */ /* 0x000fe80000000000 */
[----:B------:R-:W2:Y:S02]  /*35d0*/  UTCATOMSWS.2CTA.FIND_AND_SET.ALIGN UP0, UR4, UR4 ;  /* 0x00000004000475e3 */ /* 0x000ea40008200800 */
[----:B--2---:R-:W-:Y:S01]  /*35e0*/  MOV R12, UR4 ;  /* 0x00000004000c7c02 */ /* 0x004fe20008000f00 */
[----:B------:R-:W-:Y:S05]  /*35f0*/  BRA.U !UP0, `(.L_x_62) ;  /* 0xfffffffd08e87547 */ /* 0x000fea000b83ffff */
.L_x_61:
[----:B------:R-:W2:Y:S01]  /*3600*/  LDS R8, [UR5+0x10] ;  /* 0x00001005ff087984 */ /* 0x000ea20008000800 */
[----:B------:R-:W-:Y:S01]  /*3610*/  R2UR UR4, R0 ;  /* 0x00000000000472ca */ /* 0x000fe200000e0000 */
[----:B------:R-:W-:-:S04]  /*3620*/  IMAD.U32 R5, RZ, RZ, UR6 ;  /* 0x00000006ff057e24 */ /* 0x000fc8000f8e00ff */
[----:B------:R-:W-:-:S08]  /*3630*/  VIADD R5, R5, 0x120 ;  /* 0x0000012005057836 */ /* 0x000fd00000000000 */
[----:B------:R-:W-:Y:S02]  /*3640*/  MOV R6, UR4 ;  /* 0x0000000400067c02 */ /* 0x000fe40008000f00 */
[----:B--2---:R-:W-:-:S04]  /*3650*/  SHF.L.U32 R8, R8, 0x1f, RZ ;  /* 0x0000001f08087819 */ /* 0x004fc800000006ff */
[----:B------:R-:W2:Y:S02]  /*3660*/  SYNCS.PHASECHK.TRANS64.TRYWAIT P0, [UR5+0x8], R8 ;  /* 0x00000808ff0075a7 */ /* 0x000ea40008001105 */
[----:B--2---:R-:W-:Y:S05]  /*3670*/  @P0 BRA `(.L_x_63) ;  /* 0x0000000000080947 */ /* 0x004fea0003800000 */
[----:B------:R-:W2:Y:S02]  /*3680*/  SYNCS.PHASECHK.TRANS64.TRYWAIT P0, [UR5+0x8], R8 ;  /* 0x00000808ff0075a7 */ /* 0x000ea40008001105 */
[----:B--2---:R-:W-:Y:S05]  /*3690*/  @!P0 BRA `(.L_x_64) ;  /* 0x0000008000688947 */ /* 0x004fea0003800000 */
.L_x_63:
[----:B------:R-:W-:Y:S01]  /*36a0*/  R2UR UR4, R0 ;  /* 0x00000000000472ca */ /* 0x000fe200000e0000 */
[----:B------:R-:W-:Y:S01]  /*36b0*/  IMAD.MOV.U32 R10, RZ, RZ, 0xffff ;  /* 0x0000ffffff0a7424 */ /* 0x000fe200078e00ff */
[----:B------:R-:W-:Y:S01]  /*36c0*/  PRMT R6, R6, 0x654, R5 ;  /* 0x0000065406067816 */ /* 0x000fe20000000005 */
[----:B------:R-:W-:Y:S02]  /*36d0*/  HFMA2 R5, -RZ, RZ, 0, 5.9604644775390625e-08 ;  /* 0x00000001ff057431 */ /* 0x000fe400000001ff */
[----:B--2---:R-:W-:Y:S02]  /*36e0*/  IMAD.MOV.U32 R8, RZ, RZ, 0x4 ;  /* 0x00000004ff087424 */ /* 0x004fe400078e00ff */
[----:B------:R-:W-:Y:S01]  /*36f0*/  IMAD.SHL.U32 R11, R12, 0x20, RZ ;  /* 0x000000200c0b7824 */ /* 0x000fe200078e00ff */
[----:B------:R-:W-:-:S05]  /*3700*/  SHF.L.U32 R10, R10, R12, RZ ;  /* 0x0000000c0a0a7219 */ /* 0x000fca00000006ff */
[----:B------:R-:W-:Y:S01]  /*3710*/  UPRMT UR4, UR4, 0x654, UR7 ;  /* 0x0000065404047896 */ /* 0x000fe20008000007 */
[----:B------:R-:W-:-:S05]  /*3720*/  SHF.L.U32 R9, R5, R12, RZ ;  /* 0x0000000c05097219 */ /* 0x000fca00000006ff */
[----:B------:R-:W-:-:S03]  /*3730*/  MOV R7, UR4 ;  /* 0x0000000400077c02 */ /* 0x000fc60008000f00 */
[----:B------:R2:W-:Y:S01]  /*3740*/  SYNCS.ARRIVE.TRANS64.RED RZ, [UR4], R8 ;  /* 0x00000008ffff79a7 */ /* 0x0005e20008000404 */
[----:B------:R2:W-:Y:S04]  /*3750*/  STS [UR6+0x120], R11 ;  /* 0x0001200bff007988 */ /* 0x0005e80008000806 */
[----:B------:R2:W-:Y:S04]  /*3760*/  STAS [R6.64], R12 ;  /* 0x0000000c06007dbd */ /* 0x0005e8000c0008ff */
[----:B------:R2:W-:Y:S04]  /*3770*/  ATOMS.OR RZ, [UR5+0x14], R10 ;  /* 0x0000140affff798c */ /* 0x0005e8000b000005 */
[----:B------:R2:W-:Y:S04]  /*3780*/  ATOMS.OR RZ, [UR5+0x18], R9 ;  /* 0x00001809ffff798c */ /* 0x0005e8000b000005 */
[----:B------:R2:W-:Y:S02]  /*3790*/  ATOMS.XOR RZ, [UR5+0x10], R5 ;  /* 0x00001005ffff798c */ /* 0x0005e4000b800005 */
.L_x_60:
[----:B-1----:R-:W-:Y:S05]  /*37a0*/  BSYNC B0 ;  /* 0x0000000000007941 */ /* 0x002fea0003800000 */
.L_x_59:
[----:B------:R-:W-:Y:S05]  /*37b0*/  BRA.U UP1, `(.L_x_65) ;  /* 0x0000000101707547 */ /* 0x000fea000b800000 */
[----:B------:R-:W-:-:S03]  /*37c0*/  UMOV UR4, 0xffffffff ;  /* 0xffffffff00047882 */ /* 0x000fc60000000000 */
[----:B------:R-:W-:Y:S05]  /*37d0*/  BRA.DIV UR4, `(.L_x_66) ;  /* 0x0000008204307947 */ /* 0x000fea000b800000 */
[----:B------:R-:W-:-:S13]  /*37e0*/  ELECT P0, URZ, PT ;  /* 0x0000000000ff782f */ /* 0x000fda0003800000 */
.L_x_200:
[----:B------:R-:W-:Y:S05]  /*37f0*/  @!P0 BRA `(.L_x_65) ;  /* 0x0000000000608947 */ /* 0x000fea0003800000 */
[----:B--2---:R-:W2:Y:S02]  /*3800*/  LDS R6, [UR5+0x10] ;  /* 0x00001005ff067984 */ /* 0x004ea40008000800 */
[----:B--2---:R-:W-:-:S04]  /*3810*/  SHF.L.U32 R6, R6, 0x1f, RZ ;  /* 0x0000001f06067819 */ /* 0x004fc800000006ff */
[----:B------:R-:W2:Y:S02]  /*3820*/  SYNCS.PHASECHK.TRANS64.TRYWAIT P0, [UR5+0x8], R6 ;  /* 0x00000806ff0075a7 */ /* 0x000ea40008001105 */
[----:B--2---:R-:W-:Y:S05]  /*3830*/  @P0 BRA `(.L_x_67) ;  /* 0x0000000000080947 */ /* 0x004fea0003800000 */
[----:B------:R-:W2:Y:S02]  /*3840*/  SYNCS.PHASECHK.TRANS64.TRYWAIT P0, [UR5+0x8], R6 ;  /* 0x00000806ff0075a7 */ /* 0x000ea40008001105 */
[----:B--2---:R-:W-:Y:S05]  /*3850*/  @!P0 BRA `(.L_x_68) ;  /* 0x0000008000348947 */ /* 0x004fea0003800000 */
.L_x_67:
[----:B------:R-:W3:Y:S01]  /*3860*/  LDS R8, [UR6+0x120] ;  /* 0x00012006ff087984 */ /* 0x000ee20008000800 */
[----:B------:R-:W-:Y:S01]  /*3870*/  R2UR UR4, R0 ;  /* 0x00000000000472ca */ /* 0x000fe200000e0000 */
[----:B--2---:R-:W-:Y:S02]  /*3880*/  IMAD.MOV.U32 R6, RZ, RZ, 0xffff ;  /* 0x0000ffffff067424 */ /* 0x004fe400078e00ff */
[----:B------:R-:W-:-:S10]  /*3890*/  IMAD.MOV.U32 R5, RZ, RZ, 0x1 ;  /* 0x00000001ff057424 */ /* 0x000fd400078e00ff */
[----:B------:R-:W-:Y:S01]  /*38a0*/  UPRMT UR4, UR4, 0x654, UR7 ;  /* 0x0000065404047896 */ /* 0x000fe20008000007 */
[----:B---3--:R-:W-:Y:S01]  /*38b0*/  IMAD.SHL.U32 R7, R8, 0x20, RZ ;  /* 0x0000002008077824 */ /* 0x008fe200078e00ff */
[-C--:B------:R-:W-:Y:S02]  /*38c0*/  SHF.L.U32 R6, R6, R8.reuse, RZ ;  /* 0x0000000806067219 */ /* 0x080fe400000006ff */
[----:B------:R-:W-:Y:S02]  /*38d0*/  SHF.L.U32 R8, R5, R8, RZ ;  /* 0x0000000805087219 */ /* 0x000fe400000006ff */
[----:B------:R3:W-:Y:S04]  /*38e0*/  STS [UR6+0x120], R7 ;  /* 0x00012007ff007988 */ /* 0x0007e80008000806 */
[----:B------:R3:W-:Y:S04]  /*38f0*/  ATOMS.OR RZ, [UR5+0x14], R6 ;  /* 0x00001406ffff798c */ /* 0x0007e8000b000005 */
[----:B------:R3:W-:Y:S01]  /*3900*/  ATOMS.OR RZ, [UR5+0x18], R8 ;  /* 0x00001808ffff798c */ /* 0x0007e2000b000005 */
[----:B------:R-:W-:Y:S03]  /*3910*/  SYNCS.ARRIVE.TRANS64.RED.A1T0 RZ, [UR4], RZ ;  /* 0x000000ffffff79a7 */ /* 0x000fe60008100404 */
[----:B------:R3:W-:Y:S01]  /*3920*/  ATOMS.XOR RZ, [UR5+0x10], R5 ;  /* 0x00001005ffff798c */ /* 0x0007e2000b800005 */
[----:B------:R-:W-:Y:S05]  /*3930*/  BRA `(.L_x_65) ;  /* 0x0000000000107947 */ /* 0x000fea0003800000 */
.L_x_58:
[----:B------:R-:W-:Y:S02]  /*3940*/  MOV R5, 0xffffffff ;  /* 0xffffffff00057802 */ /* 0x000fe40000000f00 */
[----:B------:R-:W-:-:S03]  /*3950*/  MOV R6, 0x3980 ;  /* 0x0000398000067802 */ /* 0x000fc60000000f00 */
[----:B------:R2:W-:Y:S04]  /*3960*/  STS [UR6+0x120], R5 ;  /* 0x00012005ff007988 */ /* 0x0005e80008000806 */
[----:B-12--5:R-:W-:Y:S05]  /*3970*/  CALL.REL.NOINC `($__internal_1_$__cuda_sm10x_tcgen05_guardrail_trap_phase_invalid_during_alloc) ;  /* 0x0000008800b87944 */ /* 0x026fea0003c00000 */
.L_x_65:
[----:B------:R-:W-:Y:S05]  /*3980*/  WARPSYNC.ALL ;  /* 0x0000000000007948 */ /* 0x000fea0003800000 */
[----:B------:R-:W4:Y:S01]  /*3990*/  S2UR UR4, SR_CgaCtaId ;  /* 0x00000000000479c3 */ /* 0x000f220000008800 */
[----:B------:R-:W-:Y:S01]  /*39a0*/  UMOV UR62, 0x400 ;  /* 0x00000400003e7882 */ /* 0x000fe20000000000 */
[----:B------:R-:W4:Y:S01]  /*39b0*/  LDCU UR7, c[0x0][0x38c] ;  /* 0x00007180ff0777ac */ /* 0x000f220008000800 */
[----:B------:R-:W-:Y:S01]  /*39c0*/  LOP3.LUT R3, R3, 0xffff, RZ, 0xc0, !PT ;  /* 0x0000ffff03037812 */ /* 0x000fe200078ec0ff */
[----:B--2---:R-:W-:Y:S01]  /*39d0*/  IMAD.MOV.U32 R11, RZ, RZ, 0x1 ;  /* 0x00000001ff0b7424 */ /* 0x004fe200078e00ff */
[----:B------:R-:W-:Y:S01]  /*39e0*/  R2UR UR5, R2 ;  /* 0x00000000020572ca */ /* 0x000fe200000e0000 */
[----:B------:R-:W-:Y:S01]  /*39f0*/  IMAD.MOV.U32 R10, RZ, RZ, RZ ;  /* 0x000000ffff0a7224 */ /* 0x000fe200078e00ff */
[----:B------:R-:W-:-:S02]  /*3a00*/  LOP3.LUT R4, R4, 0xffff, RZ, 0xc0, !PT ;  /* 0x0000ffff04047812 */ /* 0x000fc400078ec0ff */
[----:B---3--:R-:W-:Y:S01]  /*3a10*/  CS2R R8, SRZ ;  /* 0x0000000000087805 */ /* 0x008fe2000001ff00 */
[----:B------:R-:W-:Y:S01]  /*3a20*/  UMOV UR9, URZ ;  /* 0x000000ff00097c82 */ /* 0x000fe20008000000 */
[----:B-1----:R-:W-:Y:S01]  /*3a30*/  UMOV UR60, URZ ;  /* 0x000000ff003c7c82 */ /* 0x002fe20008000000 */
[----:B------:R-:W-:Y:S01]  /*3a40*/  R2UR UR65, R4 ;  /* 0x00000000044172ca */ /* 0x000fe200000e0000 */
[----:B------:R-:W-:Y:S01]  /*3a50*/  UMOV UR76, 0x0 ;  /* 0x00000000004c7882 */ /* 0x000fe20000000000 */
[----:B------:R-:W-:Y:S01]  /*3a60*/  UMOV UR77, 0x10200910 ;  /* 0x10200910004d7882 */ /* 0x000fe20000000000 */
[----:B------:R-:W-:Y:S01]  /*3a70*/  UMOV UR74, 0x0 ;  /* 0x00000000004a7882 */ /* 0x000fe20000000000 */
[----:B------:R-:W-:Y:S01]  /*3a80*/  UMOV UR75, 0x10200910 ;  /* 0x10200910004b7882 */ /* 0x000fe20000000000 */
[----:B------:R-:W-:Y:S01]  /*3a90*/  UMOV UR72, 0x0 ;  /* 0x0000000000487882 */ /* 0x000fe20000000000 */
[----:B------:R-:W-:Y:S01]  /*3aa0*/  UMOV UR73, 0x10200910 ;  /* 0x1020091000497882 */ /* 0x000fe20000000000 */
[----:B------:R-:W-:-:S02]  /*3ab0*/  UISETP.NE.AND UP3, UPT, UR5, URZ, UPT ;  /* 0x000000ff0500728c */ /* 0x000fc4000bf65270 */
[----:B----4-:R-:W-:Y:S01]  /*3ac0*/  UIADD3 UR7, UPT, UPT, UR7, 0x7f, URZ ;  /* 0x0000007f07077890 */ /* 0x010fe2000fffe0ff */
[----:B------:R-:W-:Y:S01]  /*3ad0*/  UMOV UR70, 0x0 ;  /* 0x0000000000467882 */ /* 0x000fe20000000000 */
[----:B------:R-:W-:Y:S01]  /*3ae0*/  UMOV UR71, 0x10200910 ;  /* 0x1020091000477882 */ /* 0x000fe20000000000 */
[----:B------:R-:W-:Y:S01]  /*3af0*/  ULEA UR62, UR4, UR62, 0x18 ;  /* 0x0000003e043e7291 */ /* 0x000fe2000f8ec0ff */
[----:B------:R-:W-:Y:S02]  /*3b00*/  UMOV UR68, 0x0 ;  /* 0x0000000000447882 */ /* 0x000fe40000000000 */
[----:B------:R-:W-:Y:S01]  /*3b10*/  UMOV UR4, URZ ;  /* 0x000000ff00047c82 */ /* 0x000fe20008000000 */
[----:B------:R-:W-:Y:S01]  /*3b20*/  UIADD3 UR6, UPT, UPT, UR62, 0x8400, URZ ;  /* 0x000084003e067890 */ /* 0x000fe2000fffe0ff */
[----:B------:R-:W-:Y:S01]  /*3b30*/  IMAD.U32 R14, RZ, RZ, UR4 ;  /* 0x00000004ff0e7e24 */ /* 0x000fe2000f8e00ff */
[----:B------:R-:W-:Y:S02]  /*3b40*/  USHF.R.S32.HI UR4, URZ, 0x1f, UR7 ;  /* 0x0000001fff047899 */ /* 0x000fe40008011407 */
[----:B------:R-:W-:-:S02]  /*3b50*/  UIADD3 UR5, UPT, UPT, UR62, 0x28400, URZ ;  /* 0x000284003e057890 */ /* 0x000fc4000fffe0ff */
[----:B------:R-:W-:Y:S02]  /*3b60*/  ULEA.HI UR4, UR4, UR7, URZ, 0x7 ;  /* 0x0000000704047291 */ /* 0x000fe4000f8f38ff */
[----:B------:R-:W-:Y:S02]  /*3b70*/  USHF.R.U32.HI UR6, URZ, 0x4, UR6 ;  /* 0x00000004ff067899 */ /* 0x000fe40008011606 */
[----:B------:R-:W-:Y:S02]  /*3b80*/  USHF.R.S32.HI UR8, URZ, 0x7, UR4 ;  /* 0x00000007ff087899 */ /* 0x000fe40008011404 */
[----:B------:R-:W-:Y:S01]  /*3b90*/  USHF.R.U32.HI UR5, URZ, 0x4, UR5 ;  /* 0x00000004ff057899 */ /* 0x000fe20008011605 */
[----:B------:R-:W-:Y:S01]  /*3ba0*/  R2UR UR4, R3 ;  /* 0x00000000030472ca */ /* 0x000fe200000e0000 */
[----:B------:R-:W-:Y:S02]  /*3bb0*/  UISETP.LT.AND UP0, UPT, UR8, 0x1, UPT ;  /* 0x000000010800788c */ /* 0x000fe4000bf01270 */
[----:B------:R-:W-:Y:S01]  /*3bc0*/  ULOP3.LUT UR6, UR6, 0x3fff, URZ, 0xc0, !UPT ;  /* 0x00003fff06067892 */ /* 0x000fe2000f8ec0ff */
[----:B------:R-:W-:Y:S01]  /*3bd0*/  IMAD.U32 R12, RZ, RZ, UR8 ;  /* 0x00000008ff0c7e24 */ /* 0x000fe2000f8e00ff */
[----:B------:R-:W-:-:S02]  /*3be0*/  ULOP3.LUT UR67, UR5, 0x3fff, URZ, 0xc0, !UPT ;  /* 0x00003fff05437892 */ /* 0x000fc4000f8ec0ff */
[----:B------:R-:W-:Y:S02]  /*3bf0*/  ULOP3.LUT UR66, UR6, 0x10000, URZ, 0xfc, !UPT ;  /* 0x0001000006427892 */ /* 0x000fe4000f8efcff */
[----:B------:R-:W-:Y:S01]  /*3c00*/  ULOP3.LUT UR67, UR67, 0x10000, URZ, 0xfc, !UPT ;  /* 0x0001000043437892 */ /* 0x000fe2000f8efcff */
[----:B------:R-:W-:-:S03]  /*3c10*/  UMOV UR69, 0x10200910 ;  /* 0x1020091000457882 */ /* 0x000fc60000000000 */
[----:B------:R-:W-:Y:S01]  /*3c20*/  IMAD.U32 R13, RZ, RZ, UR4 ;  /* 0x00000004ff0d7e24 */ /* 0x000fe2000f8e00ff */
[----:B------:R-:W-:Y:S01]  /*3c30*/  NOP ;  /* 0x0000000000007918 */ /* 0x000fe20000000000 */
[----:B------:R-:W-:Y:S06]  /*3c40*/  BAR.ARV 0x6, 0xa0 ;  /* 0x0182800000007b1d */ /* 0x000fec0000002000 */
[----:B------:R-:W1:Y:S02]  /*3c50*/  LDS R5, [UR62+0x120] ;  /* 0x0001203eff057984 */ /* 0x000e640008000800 */
[----:B-1----:R-:W-:-:S13]  /*3c60*/  R2UR UR4, R5 ;  /* 0x00000000050472ca */ /* 0x002fda00000e0000 */
[----:B------:R-:W-:Y:S01]  /*3c70*/  IMAD.U32 R16, RZ, RZ, UR4 ;  /* 0x00000004ff107e24 */ /* 0x000fe2000f8e00ff */
[----:B------:R-:W-:-:S06]  /*3c80*/  USEL UR4, UR8, 0x1, !UP0 ;  /* 0x0000000108047887 */ /* 0x000fcc000c000000 */
[----:B------:R-:W-:-:S07]  /*3c90*/  IMAD.U32 R15, RZ, RZ, UR4 ;  /* 0x00000004ff0f7e24 */ /* 0x000fce000f8e00ff */
.L_x_76:
[C---:B------:R-:W-:Y:S02]  /*3ca0*/  LEA R3, R10.reuse, UR62, 0x3 ;  /* 0x0000003e0a037c11 */ /* 0x040fe4000f8e18ff */
[----:B------:R-:W-:Y:S02]  /*3cb0*/  SHF.L.U32 R4, R9, 0x1f, RZ ;  /* 0x0000001f09047819 */ /* 0x000fe400000006ff */
[----:B------:R-:W-:Y:S02]  /*3cc0*/  LEA R5, R10, UR62, 0x4 ;  /* 0x0000003e0a057c11 */ /* 0x000fe4000f8e20ff */
[----:B------:R-:W1:Y:S02]  /*3cd0*/  SYNCS.PHASECHK.TRANS64.TRYWAIT P0, [R3+URZ+0x70], R4 ;  /* 0x00007004030075a7 */ /* 0x000e6400080011ff */
[----:B-1----:R-:W-:Y:S05]  /*3ce0*/  @!P0 BRA `(.L_x_69) ;  /* 0x0000007c00288947 */ /* 0x002fea0003800000 */
.L_x_201:
[----:B-1----:R-:W1:Y:S01]  /*3cf0*/  LDS.128 R4, [R5+0x100] ;  /* 0x0001000005047984 */ /* 0x002e620000000c00 */
[----:B------:R-:W-:Y:S02]  /*3d00*/  VIADD R3, R3, 0x80 ;  /* 0x0000008003037836 */ /* 0x000fe40000000000 */
[----:B------:R-:W-:Y:S01]  /*3d10*/  VIADD R10, R10, 0x1 ;  /* 0x000000010a0a7836 */ /* 0x000fe20000000000 */
[----:B------:R-:W-:Y:S01]  /*3d20*/  @!PT LDS RZ, [RZ] ;  /* 0x00000000fffff984 */ /* 0x000fe20000000800 */
[----:B------:R-:W-:Y:S01]  /*3d30*/  @!PT LDS RZ, [RZ] ;  /* 0x00000000fffff984 */ /* 0x000fe20000000800 */
[----:B------:R-:W-:Y:S01]  /*3d40*/  @!PT LDS RZ, [RZ] ;  /* 0x00000000fffff984 */ /* 0x000fe20000000800 */
[----:B------:R-:W-:Y:S01]  /*3d50*/  @!PT LDS RZ, [RZ] ;  /* 0x00000000fffff984 */ /* 0x000fe20000000800 */
[----:B------:R2:W-:Y:S06]  /*3d60*/  MEMBAR.ALL.CTA ;  /* 0x0000000000007992 */ /* 0x0005ec0000008000 */
[----:B--2---:R-:W2:Y:S01]  /*3d70*/  FENCE.VIEW.ASYNC.S ;  /* 0x00000000000073c6 */ /* 0x004ea20000000000 */
[----:B------:R-:W-:-:S04]  /*3d80*/  PRMT R3, RZ, 0x654, R3 ;  /* 0x00000654ff037816 */ /* 0x000fc80000000003 */
[----:B--2---:R2:W-:Y:S01]  /*3d90*/  SYNCS.ARRIVE.TRANS64.RED.A1T0 RZ, [R3+URZ], RZ ;  /* 0x000000ff03ff79a7 */ /* 0x0045e200081004ff */
[----:B-1----:R-:W-:Y:S01]  /*3da0*/  LOP3.LUT P1, RZ, R6, 0x1, RZ, 0xc0, !PT ;  /* 0x0000000106ff7812 */ /* 0x002fe2000782c0ff */
[----:B--2---:R-:W-:-:S12]  /*3db0*/  BRA.U UP3, `(.L_x_70) ;  /* 0x00000009032c7547 */ /* 0x004fd8000b800000 */
[----:B------:R-:W1:Y:S01]  /*3dc0*/  LDCU UR4, c[0x0][0x38c] ;  /* 0x00007180ff0477ac */ /* 0x000e620008000800 */
[----:B------:R-:W-:Y:S02]  /*3dd0*/  R2UR UR5, R14 ;  /* 0x000000000e0572ca */ /* 0x000fe400000e0000 */
[----:B------:R-:W-:Y:S02]  /*3de0*/  PLOP3.LUT P2, PT, PT, PT, PT, 0x80, 0x8 ;  /* 0x000000000008781c */ /* 0x000fe40003f4f070 */
[----:B------:R-:W-:Y:S02]  /*3df0*/  SHF.L.U32 R5, R11, 0x1f, RZ ;  /* 0x0000001f0b057819 */ /* 0x000fe400000006ff */
[----:B------:R-:W-:-:S07]  /*3e00*/  R2UR UR6, R16 ;  /* 0x00000000100672ca */ /* 0x000fce00000e0000 */
[----:B------:R-:W-:Y:S02]  /*3e10*/  ULEA UR7, UR5, UR62, 0x3 ;  /* 0x0000003e05077291 */ /* 0x000fe4000f8e18ff */
[----:B-1----:R-:W-:-:S04]  /*3e20*/  UISETP.GE.AND UP0, UPT, UR4, 0x1, UPT ;  /* 0x000000010400788c */ /* 0x002fc8000bf06270 */
[----:B------:R-:W-:Y:S01]  /*3e30*/  IMAD.U32 R4, RZ, RZ, UR7 ;  /* 0x00000007ff047e24 */ /* 0x000fe2000f8e00ff */
[----:B------:R-:W-:Y:S01]  /*3e40*/  ULEA UR8, UR5, UR6, 0x7 ;  /* 0x0000000605087291 */ /* 0x000fe2000f8e38ff */
[----:B------:R-:W-:-:S05]  /*3e50*/  PLOP3.LUT P0, PT, PT, PT, UP0, 0x80, 0x8 ;  /* 0x000000000008781c */ /* 0x000fca0003f0f008 */
[----:B------:R-:W-:-:S08]  /*3e60*/  @UP0 ULEA UR4, UR9, UR62, 0x3 ;  /* 0x0000003e09040291 */ /* 0x000fd0000f8e18ff */
[----:B------:R-:W-:-:S04]  /*3e70*/  @P0 SHF.L.U32 R3, R8, 0x1f, RZ ;  /* 0x0000001f08030819 */ /* 0x000fc800000006ff */
[----:B------:R1:W2:Y:S01]  /*3e80*/  @P0 SYNCS.PHASECHK.TRANS64.TRYWAIT P2, [UR4], R3 ;  /* 0x00000003ff0005a7 */ /* 0x0002a20008041104 */
[----:B------:R-:W3:Y:S02]  /*3e90*/  SYNCS.PHASECHK.TRANS64.TRYWAIT P0, [UR7+0xb0], R5 ;  /* 0x0000b005ff0075a7 */ /* 0x000ee40008001107 */
[----:B-123--:R-:W-:Y:S05]  /*3ea0*/  @!P0 BRA `(.L_x_71) ;  /* 0x0000007800cc8947 */ /* 0x00efea0003800000 */
.L_x_203:
[----:B------:R-:W-:Y:S01]  /*3eb0*/  UMOV UR64, UR60 ;  /* 0x0000003c00407c82 */ /* 0x000fe20008000000 */
[----:B------:R-:W-:Y:S05]  /*3ec0*/  BRA.U !UP0, `(.L_x_72) ;  /* 0x0000000508d07547 */ /* 0x000fea000b800000 */
[----:B------:R-:W-:Y:S01]  /*3ed0*/  R2UR UR4, R15 ;  /* 0x000000000f0472ca */ /* 0x000fe200000e0000 */
[----:B------:R-:W-:Y:S01]  /*3ee0*/  UPLOP3.LUT UP2, UPT, UPT, UPT, UPT, 0x40, 0x4 ;  /* 0x000000000004789c */ /* 0x000fe20003f4e870 */
[----:B------:R-:W-:Y:S01]  /*3ef0*/  R2UR UR61, R12 ;  /* 0x000000000c3d72ca */ /* 0x000fe200000e0000 */
[----:B------:R-:W-:-:S10]  /*3f00*/  UMOV UR7, UR9 ;  /* 0x0000000900077c82 */ /* 0x000fd40008000000 */
[----:B------:R-:W-:-:S12]  /*3f10*/  UIADD3 UR64, UPT, UPT, UR4, UR60, URZ ;  /* 0x0000003c04407290 */ /* 0x000fd8000fffe0ff */
.L_x_75:
[----:B--2---:R-:W-:Y:S01]  /*3f20*/  ULEA UR5, UR7, UR62, 0x3 ;  /* 0x0000003e07057291 */ /* 0x004fe2000f8e18ff */
[----:B------:R-:W-:Y:S11]  /*3f30*/  @P2 BRA `(.L_x_73) ;  /* 0x00000000000c2947 */ /* 0x000ff60003800000 */
[----:B-1----:R-:W-:Y:S04]  /*3f40*/  SHF.L.U32 R5, R8, 0x1f, RZ ;  /* 0x0000001f08057819 */ /* 0x002fe800000006ff */
[----:B------:R-:W1:Y:S02]  /*3f50*/  SYNCS.PHASECHK.TRANS64.TRYWAIT P0, [UR5], R5 ;  /* 0x00000005ff0075a7 */ /* 0x000e640008001105 */
[----:B-1----:R-:W-:Y:S05]  /*3f60*/  @!P0 BRA `(.L_x_74) ;  /* 0x0000007800b88947 */ /* 0x002fea0003800000 */
.L_x_73:
[----:B------:R-:W-:Y:S01]  /*3f70*/  UISETP.NE.AND UP0, UPT, UR61, 0x1, UPT ;  /* 0x000000013d00788c */ /* 0x000fe2000bf05270 */
[----:B------:R-:W-:Y:S01]  /*3f80*/  PLOP3.LUT P2, PT, PT, PT, PT, 0x80, 0x8 ;  /* 0x000000000008781c */ /* 0x000fe20003f4f070 */
[----:B------:R-:W-:Y:S01]  /*3f90*/  UIADD3 UR9, UPT, UPT, UR7, 0x1, URZ ;  /* 0x0000000107097890 */ /* 0x000fe2000fffe0ff */
[----:B------:R-:W-:Y:S01]  /*3fa0*/  MOV.SPILL R6, UR65 ;  /* 0x0000004100067c02 */ /* 0x000fe20009000f00 */
[----:B------:R-:W-:Y:S01]  /*3fb0*/  UIADD3 UR63, UPT, UPT, UR5, 0x10, URZ ;  /* 0x00000010053f7890 */ /* 0x000fe2000fffe0ff */
[----:B-1----:R-:W-:Y:S01]  /*3fc0*/  MOV.SPILL R5, UR64 ;  /* 0x0000004000057c02 */ /* 0x002fe20009000f00 */
[----:B------:R-:W-:Y:S01]  /*3fd0*/  UISETP.NE.AND UP1, UPT, UR9, 0x2, UPT ;  /* 0x000000020900788c */ /* 0x000fe2000bf25270 */
[----:B------:R-:W-:Y:S01]  /*3fe0*/  PLOP3.LUT P0, PT, PT, PT, UP0, 0x80, 0x8 ;  /* 0x000000000008781c */ /* 0x000fe20003f0f008 */
[----:B------:R-:W-:Y:S02]  /*3ff0*/  ULEA UR6, UR7, UR67, 0xb ;  /* 0x0000004307067291 */ /* 0x000fe4000f8e58ff */
[----:B------:R-:W-:Y:S02]  /*4000*/  USEL UR5, URZ, 0x1, UP1 ;  /* 0x00000001ff057887 */ /* 0x000fe40008800000 */
[----:B------:R-:W-:Y:S02]  /*4010*/  USEL UR9, UR9, URZ, UP1 ;  /* 0x000000ff09097287 */ /* 0x000fe40008800000 */
[----:B------:R-:W-:Y:S02]  /*4020*/  ULEA UR4, UR7, UR66, 0xc ;  /* 0x0000004207047291 */ /* 0x000fe4000f8e60ff */
[----:B------:R-:W-:Y:S01]  /*4030*/  @UP0 ULEA UR7, UR9, UR62, 0x3 ;  /* 0x0000003e09070291 */ /* 0x000fe2000f8e18ff */
[----:B------:R-:W-:Y:S01]  /*4040*/  LOP3.LUT R8, R8, UR5, RZ, 0x3c, !PT ;  /* 0x0000000508087c12 */ /* 0x000fe2000f8e3cff */
[----:B------:R-:W-:Y:S02]  /*4050*/  UIADD3 UR20, UPT, UPT, UR6, 0x2, URZ ;  /* 0x0000000206147890 */ /* 0x000fe4000fffe0ff */
[----:B------:R-:W-:Y:S01]  /*4060*/  UIADD3 UR18, UPT, UPT, UR4, 0x2, URZ ;  /* 0x0000000204127890 */ /* 0x000fe2000fffe0ff */
[----:B------:R-:W-:Y:S01]  /*4070*/  @P0 SHF.L.U32 R3, R8, 0x1f, RZ ;  /* 0x0000001f08030819 */ /* 0x000fe200000006ff */
[----:B------:R-:W-:Y:S02]  /*4080*/  UIADD3 UR16, UPT, UPT, UR6, 0x4, URZ ;  /* 0x0000000406107890 */ /* 0x000fe4000fffe0ff */
[----:B------:R-:W-:Y:S01]  /*4090*/  UIADD3 UR10, UPT, UPT, UR4, 0x4, URZ ;  /* 0x00000004040a7890 */ /* 0x000fe2000fffe0ff */
[----:B------:R2:W3:Y:S01]  /*40a0*/  @P0 SYNCS.PHASECHK.TRANS64.TRYWAIT P2, [UR7], R3 ;  /* 0x00000003ff0005a7 */ /* 0x0004e20008041107 */
[----:B------:R-:W-:Y:S02]  /*40b0*/  UIADD3 UR14, UPT, UPT, UR6, 0x6, URZ ;  /* 0x00000006060e7890 */ /* 0x000fe4000fffe0ff */
        /* <DEDUP_REMOVED lines=21> */
[----:B------:R-:W-:Y:S01]  /*4210*/  UIADD3 UR61, UPT, UPT, UR61, -0x1, URZ ;  /* 0xffffffff3d3d7890 */ /* 0x000fe2000fffe0ff */
[----:B------:R-:W-:Y:S01]  /*4220*/  UMOV UR7, 0x40004040 ;  /* 0x4000404000077882 */ /* 0x000fe20000000000 */
[----:B------:R-:W-:Y:S01]  /*4230*/  UMOV UR64, 0x0 ;  /* 0x0000000000407882 */ /* 0x000fe20000000000 */
[----:B------:R-:W-:Y:S01]  /*4240*/  UMOV UR65, 0x10200910 ;  /* 0x1020091000417882 */ /* 0x000fe20000000000 */
[----:B------:R-:W-:Y:S01]  /*4250*/  UMOV UR5, 0x40004040 ;  /* 0x4000404000057882 */ /* 0x000fe20000000000 */
[----:B------:R-:W-:Y:S01]  /*4260*/  UMOV UR21, 0x40004040 ;  /* 0x4000404000157882 */ /* 0x000fe20000000000 */
[----:B------:R1:W-:Y:S01]  /*4270*/  UTCHMMA.2CTA gdesc[UR4], gdesc[UR6], tmem[UR8], tmem[UR64], idesc[UR65], UP2 ;  /* 0x00ff4006040075ea */ /* 0x0003e20009200008 */
[----:B------:R-:W-:Y:S01]  /*4280*/  UPLOP3.LUT UP2, UPT, UPT, UPT, UPT, 0x80, 0x8 ;  /* 0x000000000008789c */ /* 0x000fe20003f4f070 */
[----:B------:R-:W-:Y:S01]  /*4290*/  UMOV UR19, 0x40004040 ;  /* 0x4000404000137882 */ /* 0x000fe20000000000 */
[----:B------:R-:W-:Y:S01]  /*42a0*/  UMOV UR17, 0x40004040 ;  /* 0x4000404000117882 */ /* 0x000fe20000000000 */
[----:B------:R4:W-:Y:S01]  /*42b0*/  UTCHMMA.2CTA gdesc[UR18], gdesc[UR20], tmem[UR8], tmem[UR64], idesc[UR65], UPT ;  /* 0x00ff4014120075ea */ /* 0x0009e2000ba00008 */
        /* <DEDUP_REMOVED lines=19> */
[----:B-1----:R-:W-:Y:S01]  /*43f0*/  UMOV UR7, 0x10200910 ;  /* 0x1020091000077882 */ /* 0x002fe20000000000 */
[----:B------:R-:W-:Y:S01]  /*4400*/  UMOV UR35, 0x40004040 ;  /* 0x4000404000237882 */ /* 0x000fe20000000000 */
[----:B------:R-:W-:Y:S01]  /*4410*/  UMOV UR33, 0x40004040 ;  /* 0x4000404000217882 */ /* 0x000fe20000000000 */
[----:B------:R-:W-:Y:S01]  /*4420*/  UMOV UR27, 0x40004040 ;  /* 0x40004040001b7882 */ /* 0x000fe20000000000 */
[----:B------:R-:W-:Y:S01]  /*4430*/  UMOV UR25, 0x40004040 ;  /* 0x4000404000197882 */ /* 0x000fe20000000000 */
[----:B----4-:R-:W-:Y:S02]  /*4440*/  UIADD3 UR20, UPT, UPT, UR4, 0xc02, URZ ;  /* 0x00000c0204147890 */ /* 0x010fe4000fffe0ff */
[----:B------:R-:W-:Y:S02]  /*4450*/  UIADD3 UR18, UPT, UPT, UR6, 0x604, URZ ;  /* 0x0000060406127890 */ /* 0x000fe4000fffe0ff */
[----:B--2---:R-:W-:Y:S02]  /*4460*/  UIADD3 UR16, UPT, UPT, UR4, 0xc04, URZ ;  /* 0x00000c0404107890 */ /* 0x004fe4000fffe0ff */
[----:B------:R-:W-:Y:S01]  /*4470*/  UIADD3 UR10, UPT, UPT, UR6, 0x606, URZ ;  /* 0x00000606060a7890 */ /* 0x000fe2000fffe0ff */
[----:B------:R-:W-:Y:S01]  /*4480*/  R2UR.FILL UR65, R6 ;  /* 0x00000000064172ca */ /* 0x000fe200004e0000 */
[----:B------:R-:W-:Y:S01]  /*4490*/  UMOV UR14, 0x0 ;  /* 0x00000000000e7882 */ /* 0x000fe20000000000 */
[----:B------:R-:W-:Y:S01]  /*44a0*/  UMOV UR15, 0x10200910 ;  /* 0x10200910000f7882 */ /* 0x000fe20000000000 */
[----:B------:R-:W-:Y:S01]  /*44b0*/  UMOV UR12, 0x0 ;  /* 0x00000000000c7882 */ /* 0x000fe20000000000 */
[----:B------:R-:W-:Y:S01]  /*44c0*/  UTCHMMA.2CTA gdesc[UR28], gdesc[UR30], tmem[UR8], tmem[UR14], idesc[UR15], UPT ;  /* 0x00ff0e1e1c0075ea */ /* 0x000fe2000ba00008 */
[----:B------:R-:W-:Y:S01]  /*44d0*/  UTCHMMA.2CTA gdesc[UR56], gdesc[UR58], tmem[UR8], tmem[UR14], idesc[UR15], UPT ;  /* 0x00ff0e3a380075ea */ /* 0x000fe2000ba00008 */
[----:B------:R-:W-:Y:S01]  /*44e0*/  UMOV UR13, 0x10200910 ;  /* 0x10200910000d7882 */ /* 0x000fe20000000000 */
[----:B------:R-:W-:Y:S01]  /*44f0*/  UTCHMMA.2CTA gdesc[UR52], gdesc[UR54], tmem[UR8], tmem[UR14], idesc[UR15], UPT ;  /* 0x00ff0e36340075ea */ /* 0x000fe2000ba00008 */
[----:B------:R-:W-:Y:S01]  /*4500*/  UIADD3 UR4, UPT, UPT, UR4, 0xc06, URZ ;  /* 0x00000c0604047890 */ /* 0x000fe2000fffe0ff */
[----:B------:R-:W-:Y:S01]  /*4510*/  UTCHMMA.2CTA gdesc[UR48], gdesc[UR50], tmem[UR8], tmem[UR12], idesc[UR13], UPT ;  /* 0x00ff0c32300075ea */ /* 0x000fe2000ba00008 */
[----:B------:R-:W-:Y:S01]  /*4520*/  UTCHMMA.2CTA gdesc[UR44], gdesc[UR46], tmem[UR8], tmem[UR12], idesc[UR13], UPT ;  /* 0x00ff0c2e2c0075ea */ /* 0x000fe2000ba00008 */
[----:B------:R-:W-:Y:S01]  /*4530*/  UMOV UR6, 0x0 ;  /* 0x0000000000067882 */ /* 0x000fe20000000000 */
[----:B------:R-:W-:Y:S01]  /*4540*/  UTCHMMA.2CTA gdesc[UR40], gdesc[UR42], tmem[UR8], tmem[UR12], idesc[UR13], UPT ;  /* 0x00ff0c2a280075ea */ /* 0x000fe2000ba00008 */
[----:B------:R1:W-:Y:S01]  /*4550*/  UTCHMMA.2CTA gdesc[UR36], gdesc[UR38], tmem[UR8], tmem[UR6], idesc[UR7], UPT ;  /* 0x00ff0626240075ea */ /* 0x0003e2000ba00008 */
[----:B------:R2:W-:Y:S01]  /*4560*/  UTCHMMA.2CTA gdesc[UR32], gdesc[UR34], tmem[UR8], tmem[UR76], idesc[UR77], UPT ;  /* 0x00ff4c22200075ea */ /* 0x0005e2000ba00008 */
[----:B------:R-:W-:Y:S01]  /*4570*/  UMOV UR23, 0x40004040 ;  /* 0x4000404000177882 */ /* 0x000fe20000000000 */
[----:B------:R2:W-:Y:S01]  /*4580*/  UTCHMMA.2CTA gdesc[UR24], gdesc[UR26], tmem[UR8], tmem[UR74], idesc[UR75], UPT ;  /* 0x00ff4a1a180075ea */ /* 0x0005e2000ba00008 */
[----:B------:R-:W-:Y:S01]  /*4590*/  R2UR.FILL UR64, R5 ;  /* 0x00000000054072ca */ /* 0x000fe200004e0000 */
[----:B------:R2:W-:Y:S01]  /*45a0*/  UTCHMMA.2CTA gdesc[UR20], gdesc[UR22], tmem[UR8], tmem[UR72], idesc[UR73], UPT ;  /* 0x00ff4816140075ea */ /* 0x0005e2000ba00008 */
[----:B------:R2:W-:Y:S01]  /*45b0*/  UTCHMMA.2CTA gdesc[UR16], gdesc[UR18], tmem[UR8], tmem[UR70], idesc[UR71], UPT ;  /* 0x00ff4612100075ea */ /* 0x0005e2000ba00008 */
[----:B------:R2:W-:Y:S01]  /*45c0*/  UTCHMMA.2CTA gdesc[UR4], gdesc[UR10], tmem[UR8], tmem[UR68], idesc[UR69], UPT ;  /* 0x00ff440a040075ea */ /* 0x0005e2000ba00008 */
[----:B------:R2:W-:Y:S09]  /*45d0*/  UTCBAR.2CTA.MULTICAST [UR63], URZ, UR65 ;  /* 0x000000ff3f0073e9 */ /* 0x0005f20008200841 */
[----:B------:R-:W-:Y:S01]  /*45e0*/  UISETP.NE.AND UP0, UPT, UR60, UR64, UPT ;  /* 0x000000403c00728c */ /* 0x000fe2000bf05270 */
[----:B-1----:R-:W-:Y:S08]  /*45f0*/  UMOV UR7, UR9 ;  /* 0x0000000900077c82 */ /* 0x002ff00008000000 */
[----:B---3--:R-:W-:Y:S05]  /*4600*/  BRA.U UP0, `(.L_x_75) ;  /* 0xfffffff900447547 */ /* 0x008fea000b83ffff */
.L_x_72:
[----:B--2---:R-:W-:Y:S01]  /*4610*/  R2UR UR4, R4 ;  /* 0x00000000040472ca */ /* 0x004fe200000e0000 */
[----:B------:R-:W-:Y:S01]  /*4620*/  UMOV UR60, UR64 ;  /* 0x00000040003c7c82 */ /* 0x000fe20008000000 */
[----:B------:R-:W-:-:S11]  /*4630*/  R2UR UR5, R13 ;  /* 0x000000000d0572ca */ /* 0x000fd600000e0000 */
[----:B------:R-:W-:-:S09]  /*4640*/  UIADD3 UR4, UPT, UPT, UR4, 0x90, URZ ;  /* 0x0000009004047890 */ /* 0x000fd2000fffe0ff */
[----:B------:R2:W-:Y:S01]  /*4650*/  UTCBAR.2CTA.MULTICAST [UR4], URZ, UR5 ;  /* 0x000000ff040073e9 */ /* 0x0005e20008200805 */
[----:B------:R-:W-:Y:S02]  /*4660*/  NOP ;  /* 0x0000000000007918 */ /* 0x000fe40000000000 */
.L_x_70:
[----:B--2---:R-:W-:Y:S02]  /*4670*/  R2UR UR4, R14 ;  /* 0x000000000e0472ca */ /* 0x004fe400000e0000 */
[----:B------:R-:W-:-:S04]  /*4680*/  ISETP.NE.AND P0, PT, R10, 0x2, PT ;  /* 0x000000020a00780c */ /* 0x000fc80003f05270 */
[----:B-1----:R-:W-:Y:S02]  /*4690*/  SEL R3, RZ, 0x1, P0 ;  /* 0x00000001ff037807 */ /* 0x002fe40000000000 */
[----:B------:R-:W-:Y:S02]  /*46a0*/  SEL R10, R10, RZ, P0 ;  /* 0x000000ff0a0a7207 */ /* 0x000fe40000000000 */
[----:B------:R-:W-:-:S03]  /*46b0*/  LOP3.LUT R9, R9, R3, RZ, 0x3c, !PT ;  /* 0x0000000309097212 */ /* 0x000fc600078e3cff */
[----:B------:R-:W-:-:S04]  /*46c0*/  UIADD3 UR4, UPT, UPT, UR4, 0x1, URZ ;  /* 0x0000000104047890 */ /* 0x000fc8000fffe0ff */
[----:B------:R-:W-:-:S04]  /*46d0*/  UISETP.NE.AND UP0, UPT, UR4, 0x4, UPT ;  /* 0x000000040400788c */ /* 0x000fc8000bf05270 */
[----:B------:R-:W-:Y:S02]  /*46e0*/  USEL UR5, URZ, 0x1, UP0 ;  /* 0x00000001ff057887 */ /* 0x000fe40008000000 */
[----:B------:R-:W-:-:S04]  /*46f0*/  USEL UR4, UR4, URZ, UP0 ;  /* 0x000000ff04047287 */ /* 0x000fc80008000000 */
[----:B------:R-:W-:Y:S02]  /*4700*/  LOP3.LUT R11, R11, UR5, RZ, 0x3c, !PT ;  /* 0x000000050b0b7c12 */ /* 0x000fe4000f8e3cff */
[----:B------:R-:W-:Y:S01]  /*4710*/  IMAD.U32 R14, RZ, RZ, UR4 ;  /* 0x00000004ff0e7e24 */ /* 0x000fe2000f8e00ff */
[----:B------:R-:W-:Y:S06]  /*4720*/  @P1 BRA `(.L_x_76) ;  /* 0xfffffff4005c1947 */ /* 0x000fec000383ffff */
[----:B------:R-:W1:Y:S01]  /*4730*/  S2UR UR8, SR_CgaCtaId ;  /* 0x00000000000879c3 */ /* 0x000e620000008800 */
[----:B------:R-:W-:Y:S02]  /*4740*/  ELECT P0, URZ, PT ;  /* 0x0000000000ff782f */ /* 0x000fe40003800000 */
[----:B------:R-:W-:Y:S01]  /*4750*/  R2UR UR5, R2 ;  /* 0x00000000020572ca */ /* 0x000fe200000e0000 */
[----:B------:R-:W-:Y:S01]  /*4760*/  UMOV UR4, 0x40 ;  /* 0x0000004000047882 */ /* 0x000fe20000000000 */
[----:B------:R-:W-:-:S03]  /*4770*/  IMAD.MOV.U32 R2, RZ, RZ, 0x1 ;  /* 0x00000001ff027424 */ /* 0x000fc600078e00ff */
[----:B------:R-:W-:Y:S08]  /*4780*/  UVIRTCOUNT.DEALLOC.SMPOOL 0x80 ;  /* 0x000000800000784c */ /* 0x000ff00000000000 */
[----:B------:R-:W-:Y:S02]  /*4790*/  UISETP.NE.AND UP1, UPT, UR5, URZ, UPT ;  /* 0x000000ff0500728c */ /* 0x000fe4000bf25270 */
[----:B-1----:R-:W-:-:S09]  /*47a0*/  ULEA UR8, UR8, UR4, 0x18 ;  /* 0x0000000408087291 */ /* 0x002fd2000f8ec0ff */
[----:B------:R1:W-:Y:S01]  /*47b0*/  @P0 STS.U8 [UR8+0x1c], R2 ;  /* 0x00001c02ff000988 */ /* 0x0003e20008000008 */
[----:B------:R-:W-:Y:S05]  /*47c0*/  BRA.U UP1, `(.L_x_77) ;  /* 0x0000000101a87547 */ /* 0x000fea000b800000 */
[----:B------:R-:W-:Y:S01]  /*47d0*/  R2UR UR4, R14 ;  /* 0x000000000e0472ca */ /* 0x000fe200000e0000 */
[----:B------:R-:W-:Y:S01]  /*47e0*/  UIADD3 UR7, UPT, UPT, UR62, 0xb0, URZ ;  /* 0x000000b03e077890 */ /* 0x000fe2000fffe0ff */
[----:B------:R-:W-:-:S11]  /*47f0*/  SHF.L.U32 R3, R11, 0x1f, RZ ;  /* 0x0000001f0b037819 */ /* 0x000fd600000006ff */
[----:B------:R-:W-:-:S09]  /*4800*/  ULEA UR4, UR4, UR7, 0x3 ;  /* 0x0000000704047291 */ /* 0x000fd2000f8e18ff */
[----:B------:R-:W2:Y:S02]  /*4810*/  SYNCS.PHASECHK.TRANS64.TRYWAIT P0, [UR4], R3 ;  /* 0x00000003ff0075a7 */ /* 0x000ea40008001104 */
[----:B--2---:R-:W-:Y:S05]  /*4820*/  @!P0 BRA `(.L_x_78) ;  /* 0x0000007000a08947 */ /* 0x004fea0003800000 */
.L_x_206:
[----:B------:R-:W-:-:S13]  /*4830*/  R2UR UR4, R14 ;  /* 0x000000000e0472ca */ /* 0x000fda00000e0000 */
[----:B------:R-:W-:-:S04]  /*4840*/  UIADD3 UR4, UPT, UPT, UR4, 0x1, URZ ;  /* 0x0000000104047890 */ /* 0x000fc8000fffe0ff */
[----:B------:R-:W-:-:S04]  /*4850*/  UISETP.NE.AND UP0, UPT, UR4, 0x4, UPT ;  /* 0x000000040400788c */ /* 0x000fc8000bf05270 */
[----:B------:R-:W-:Y:S02]  /*4860*/  USEL UR6, URZ, 0x1, UP0 ;  /* 0x00000001ff067887 */ /* 0x000fe40008000000 */
[----:B------:R-:W-:-:S04]  /*4870*/  USEL UR4, UR4, URZ, UP0 ;  /* 0x000000ff04047287 */ /* 0x000fc80008000000 */
[----:B------:R-:W-:Y:S01]  /*4880*/  ULEA UR5, UR4, UR7, 0x3 ;  /* 0x0000000704057291 */ /* 0x000fe2000f8e18ff */
[----:B-1----:R-:W-:-:S04]  /*4890*/  LOP3.LUT R3, R11, UR6, RZ, 0x3c, !PT ;  /* 0x000000060b037c12 */ /* 0x002fc8000f8e3cff */
[----:B------:R-:W-:-:S04]  /*48a0*/  SHF.L.U32 R4, R3, 0x1f, RZ ;  /* 0x0000001f03047819 */ /* 0x000fc800000006ff */
[----:B------:R-:W1:Y:S02]  /*48b0*/  SYNCS.PHASECHK.TRANS64.TRYWAIT P0, [UR5], R4 ;  /* 0x00000004ff0075a7 */ /* 0x000e640008001105 */
[----:B-1----:R-:W-:Y:S05]  /*48c0*/  @!P0 BRA `(.L_x_79) ;  /* 0x0000007000908947 */ /* 0x002fea0003800000 */
.L_x_208:
[----:B------:R-:W-:-:S04]  /*48d0*/  UIADD3 UR4, UPT, UPT, UR4, 0x1, URZ ;  /* 0x0000000104047890 */ /* 0x000fc8000fffe0ff */
[----:B------:R-:W-:-:S04]  /*48e0*/  UISETP.NE.AND UP0, UPT, UR4, 0x4, UPT ;  /* 0x000000040400788c */ /* 0x000fc8000bf05270 */
[----:B------:R-:W-:Y:S02]  /*48f0*/  USEL UR6, URZ, 0x1, UP0 ;  /* 0x00000001ff067887 */ /* 0x000fe40008000000 */
[----:B------:R-:W-:-:S04]  /*4900*/  USEL UR4, UR4, URZ, UP0 ;  /* 0x000000ff04047287 */ /* 0x000fc80008000000 */
[----:B------:R-:W-:Y:S01]  /*4910*/  ULEA UR5, UR4, UR7, 0x3 ;  /* 0x0000000704057291 */ /* 0x000fe2000f8e18ff */
[----:B------:R-:W-:-:S04]  /*4920*/  LOP3.LUT R3, R3, UR6, RZ, 0x3c, !PT ;  /* 0x0000000603037c12 */ /* 0x000fc8000f8e3cff */
[----:B-1----:R-:W-:-:S04]  /*4930*/  SHF.L.U32 R4, R3, 0x1f, RZ ;  /* 0x0000001f03047819 */ /* 0x002fc800000006ff */
[----:B------:R-:W1:Y:S02]  /*4940*/  SYNCS.PHASECHK.TRANS64.TRYWAIT P0, [UR5], R4 ;  /* 0x00000004ff0075a7 */ /* 0x000e640008001105 */
[----:B-1----:R-:W-:Y:S05]  /*4950*/  @!P0 BRA `(.L_x_80) ;  /* 0x0000007000848947 */ /* 0x002fea0003800000 */
.L_x_210:
[----:B------:R-:W-:-:S04]  /*4960*/  UIADD3 UR4, UPT, UPT, UR4, 0x1, URZ ;  /* 0x0000000104047890 */ /* 0x000fc8000fffe0ff */
[----:B------:R-:W-:-:S04]  /*4970*/  UISETP.NE.AND UP0, UPT, UR4, 0x4, UPT ;  /* 0x000000040400788c */ /* 0x000fc8000bf05270 */
[----:B------:R-:W-:Y:S02]  /*4980*/  USEL UR5, URZ, 0x1, UP0 ;  /* 0x00000001ff057887 */ /* 0x000fe40008000000 */
[----:B------:R-:W-:-:S04]  /*4990*/  USEL UR4, UR4, URZ, UP0 ;  /* 0x000000ff04047287 */ /* 0x000fc80008000000 */
[----:B------:R-:W-:Y:S01]  /*49a0*/  ULEA UR4, UR4, UR7, 0x3 ;  /* 0x0000000704047291 */ /* 0x000fe2000f8e18ff */
[----:B------:R-:W-:-:S04]  /*49b0*/  LOP3.LUT R3, R3, UR5, RZ, 0x3c, !PT ;  /* 0x0000000503037c12 */ /* 0x000fc8000f8e3cff */
[----:B------:R-:W-:Y:S01]  /*49c0*/  SHF.L.U32 R3, R3, 0x1f, RZ ;  /* 0x0000001f03037819 */ /* 0x000fe200000006ff */
[----:B-1----:R-:W-:-:S04]  /*49d0*/  IMAD.U32 R2, RZ, RZ, UR4 ;  /* 0x00000004ff027e24 */ /* 0x002fc8000f8e00ff */
[----:B------:R1:W2:Y:S03]  /*49e0*/  SYNCS.PHASECHK.TRANS64.TRYWAIT P0, [R2+URZ], R3 ;  /* 0x00000003020075a7 */ /* 0x0002a600080011ff */
[----:B--2---:R-:W-:Y:S05]  /*49f0*/  @!P0 NANOSLEEP.SYNCS 0x989680 ;  /* 0x009896800000895d */ /* 0x004fea0003900000 */
[----:B------:R-:W2:Y:S02]  /*4a00*/  @!P0 SYNCS.PHASECHK.TRANS64 P0, [R2+URZ], R3 ;  /* 0x00000003020085a7 */ /* 0x000ea400080010ff */
[----:B--2---:R-:W-:Y:S05]  /*4a10*/  @P0 BRA `(.L_x_81) ;  /* 0x0000000000240947 */ /* 0x004fea0003800000 */
.L_x_82:
[----:B--2---:R2:W3:Y:S02]  /*4a20*/  SYNCS.PHASECHK.TRANS64.TRYWAIT P0, [R2+URZ], R3 ;  /* 0x00000003020075a7 */ /* 0x0044e400080011ff */
[----:B---3--:R-:W-:Y:S05]  /*4a30*/  @!P0 NANOSLEEP.SYNCS 0x989680 ;  /* 0x009896800000895d */ /* 0x008fea0003900000 */
[----:B------:R-:W3:Y:S02]  /*4a40*/  @!P0 SYNCS.PHASECHK.TRANS64 P0, [R2+URZ], R3 ;  /* 0x00000003020085a7 */ /* 0x000ee400080010ff */
[----:B---3--:R-:W-:Y:S05]  /*4a50*/  @!P0 BRA `(.L_x_82) ;  /* 0xfffffffc00f08947 */ /* 0x008fea000383ffff */
[----:B------:R-:W-:Y:S05]  /*4a60*/  BRA `(.L_x_81) ;  /* 0x0000000000107947 */ /* 0x000fea0003800000 */
.L_x_77:
[----:B------:R-:W-:Y:S01]  /*4a70*/  R2UR UR5, R0 ;  /* 0x00000000000572ca */ /* 0x000fe200000e0000 */
[----:B------:R-:W-:-:S12]  /*4a80*/  UIADD3 UR4, UPT, UPT, UR62, 0xf0, URZ ;  /* 0x000000f03e047890 */ /* 0x000fd8000fffe0ff */
[----:B------:R-:W-:-:S09]  /*4a90*/  UPRMT UR4, UR5, 0x654, UR4 ;  /* 0x0000065405047896 */ /* 0x000fd20008000004 */
[----:B------:R-:W-:Y:S03]  /*4aa0*/  SYNCS.ARRIVE.TRANS64.RED.A1T0 RZ, [UR4], RZ ;  /* 0x000000ffffff79a7 */ /* 0x000fe60008100404 */
.L_x_81:
[----:B-12---:R-:W-:Y:S01]  /*4ab0*/  SHF.L.U32 R3, RZ, 0x1f, RZ ;  /* 0x0000001fff037819 */ /* 0x006fe200000006ff */
[----:B------:R-:W-:Y:S01]  /*4ac0*/  UIADD3 UR4, UPT, UPT, UR62, 0xf0, URZ ;  /* 0x000000f03e047890 */ /* 0x000fe2000fffe0ff */
[----:B------:R-:W-:Y:S02]  /*4ad0*/  PLOP3.LUT P0, PT, PT, PT, UP1, 0x80, 0x8 ;  /* 0x000000000008781c */ /* 0x000fe40003f0f018 */
[----:B------:R-:W1:Y:S02]  /*4ae0*/  SYNCS.PHASECHK.TRANS64.TRYWAIT P1, [UR62+0xf0], R3 ;  /* 0x0000f003ff0075a7 */ /* 0x000e64000802113e */
[----:B-1----:R-:W-:Y:S09]  /*4af0*/  @!P1 BRA `(.L_x_83) ;  /* 0x0000007000349947 */ /* 0x002ff20003800000 */
.L_x_212:
[----:B------:R-:W-:Y:S02]  /*4b00*/  R2UR UR6, R0 ;  /* 0x00000000000672ca */ /* 0x000fe400000e0000 */
[----:B------:R-:W-:-:S11]  /*4b10*/  R2UR UR5, R16 ;  /* 0x00000000100572ca */ /* 0x000fd600000e0000 */
[----:B------:R-:W-:-:S03]  /*4b20*/  @!UP1 UPRMT UR4, UR6, 0x654, UR4 ;  /* 0x0000065406049896 */ /* 0x000fc60008000004 */
[----:B------:R-:W-:-:S06]  /*4b30*/  UMOV UR6, 0x1 ;  /* 0x0000000100067882 */ /* 0x000fcc0000000000 */
[----:B------:R-:W-:Y:S01]  /*4b40*/  @!P0 SYNCS.ARRIVE.TRANS64.RED.A1T0 RZ, [UR4], RZ ;  /* 0x000000ffffff89a7 */ /* 0x000fe20008100404 */
[----:B------:R-:W-:Y:S01]  /*4b50*/  NOP ;  /* 0x0000000000007918 */ /* 0x000fe20000000000 */
[----:B------:R-:W2:Y:S01]  /*4b60*/  LDS R0, [UR8+0x14] ;  /* 0x00001408ff007984 */ /* 0x000ea20008000800 */
[----:B------:R-:W-:-:S03]  /*4b70*/  ULOP3.LUT UR4, UR5, 0xffff, URZ, 0xc0, !UPT ;  /* 0x0000ffff05047892 */ /* 0x000fc6000f8ec0ff */
[----:B------:R-:W-:Y:S01]  /*4b80*/  UMOV UR5, 0xffff ;  /* 0x0000ffff00057882 */ /* 0x000fe20000000000 */
[----:B------:R-:W-:-:S04]  /*4b90*/  USHF.R.U32.HI UR4, URZ, 0x5, UR4 ;  /* 0x00000005ff047899 */ /* 0x000fc80008011604 */
[----:B------:R-:W-:Y:S02]  /*4ba0*/  USHF.L.U32 UR5, UR5, UR4, URZ ;  /* 0x0000000405057299 */ /* 0x000fe400080006ff */
[----:B------:R-:W-:-:S04]  /*4bb0*/  USHF.L.U32 UR4, UR6, UR4, URZ ;  /* 0x0000000406047299 */ /* 0x000fc800080006ff */
[----:B--2---:R-:W-:-:S04]  /*4bc0*/  LOP3.LUT R0, R0, UR5, RZ, 0xc0, !PT ;  /* 0x0000000500007c12 */ /* 0x004fc8000f8ec0ff */
[----:B------:R-:W-:-:S13]  /*4bd0*/  ISETP.NE.AND P0, PT, R0, UR5, PT ;  /* 0x0000000500007c0c */ /* 0x000fda000bf05270 */
[----:B------:R-:W-:Y:S05]  /*4be0*/  @P0 BRA `(.L_x_84) ;  /* 0x0000000000580947 */ /* 0x000fea0003800000 */
[----:B------:R-:W2:Y:S02]  /*4bf0*/  LDS R0, [UR8+0x18] ;  /* 0x00001808ff007984 */ /* 0x000ea40008000800 */
[----:B--2---:R-:W-:-:S04]  /*4c00*/  LOP3.LUT R0, R0, UR4, RZ, 0xc0, !PT ;  /* 0x0000000400007c12 */ /* 0x004fc8000f8ec0ff */
[----:B------:R-:W-:-:S13]  /*4c10*/  ISETP.NE.AND P0, PT, R0, UR4, PT ;  /* 0x0000000400007c0c */ /* 0x000fda000bf05270 */
[----:B------:R-:W-:Y:S05]  /*4c20*/  @P0 BRA `(.L_x_85) ;  /* 0x00000000003c0947 */ /* 0x000fea0003800000 */
[----:B-1----:R-:W1:Y:S01]  /*4c30*/  S2R R2, SR_LANEID ;  /* 0x0000000000027919 */ /* 0x002e620000000000 */
[----:B------:R-:W-:-:S06]  /*4c40*/  ULOP3.LUT UR5, URZ, UR5, URZ, 0x33, !UPT ;  /* 0x00000005ff057292 */ /* 0x000fcc000f8e33ff */
[----:B------:R-:W-:-:S04]  /*4c50*/  IMAD.U32 R0, RZ, RZ, UR5 ;  /* 0x00000005ff007e24 */ /* 0x000fc8000f8e00ff */
[----:B------:R2:W3:Y:S02]  /*4c60*/  REDUX UR7, R0 ;  /* 0x00000000000773c4 */ /* 0x0004e40000000000 */
[----:B------:R4:W-:Y:S01]  /*4c70*/  UTCATOMSWS.AND URZ, UR5 ;  /* 0x0000000500ff79e3 */ /* 0x0009e20008000000 */
[----:B--2---:R-:W-:Y:S01]  /*4c80*/  LOP3.LUT R0, RZ, UR4, RZ, 0x33, !PT ;  /* 0x00000004ff007c12 */ /* 0x004fe2000f8e33ff */
[----:B------:R-:W-:Y:S02]  /*4c90*/  VOTEU.ANY UR4, UPT, PT ;  /* 0x0000000000047886 */ /* 0x000fe400038e0100 */
[----:B------:R-:W-:Y:S02]  /*4ca0*/  UFLO.U32 UR4, UR4 ;  /* 0x00000004000472bd */ /* 0x000fe400080e0000 */
[----:B------:R-:W2:Y:S04]  /*4cb0*/  REDUX UR6, R0 ;  /* 0x00000000000673c4 */ /* 0x000ea80000000000 */
[----:B-1----:R-:W-:-:S02]  /*4cc0*/  ISETP.EQ.U32.AND P0, PT, R2, UR4, PT ;  /* 0x0000000402007c0c */ /* 0x002fc4000bf02070 */
[----:B---3--:R-:W-:-:S11]  /*4cd0*/  MOV R2, UR7 ;  /* 0x0000000700027c02 */ /* 0x008fd60008000f00 */
[----:B------:R4:W-:Y:S01]  /*4ce0*/  @P0 ATOMS.AND RZ, [UR8+0x14], R2 ;  /* 0x00001402ffff098c */ /* 0x0009e2000a800008 */
[----:B--2---:R-:W-:-:S05]  /*4cf0*/  IMAD.U32 R0, RZ, RZ, UR6 ;  /* 0x00000006ff007e24 */ /* 0x004fca000f8e00ff */
[----:B------:R4:W-:Y:S01]  /*4d00*/  @P0 ATOMS.AND RZ, [UR8+0x18], R0 ;  /* 0x00001800ffff098c */ /* 0x0009e2000a800008 */
[----:B------:R-:W-:Y:S05]  /*4d10*/  BRA `(.L_x_86) ;  /* 0x0000000000147947 */ /* 0x000fea0003800000 */
.L_x_85:
[----:B-1----:R-:W-:Y:S02]  /*4d20*/  MOV R2, 0x4d40 ;  /* 0x00004d4000027802 */ /* 0x002fe40000000f00 */
[----:B-----5:R-:W-:Y:S05]  /*4d30*/  CALL.REL.NOINC `($__internal_0_$__cuda_sm10x_tcgen05_guardrail_trap_col_being_dealloced_not_returned_by_alloc) ;  /* 0x0000007400bc7944 */ /* 0x020fea0003c00000 */
[----:B------:R-:W-:Y:S05]  /*4d40*/  BRA `(.L_x_86) ;  /* 0x0000000000087947 */ /* 0x000fea0003800000 */
.L_x_84:
[----:B-1----:R-:W-:Y:S02]  /*4d50*/  MOV R2, 0x4d70 ;  /* 0x00004d7000027802 */ /* 0x002fe40000000f00 */
[----:B-----5:R-:W-:Y:S05]  /*4d60*/  CALL.REL.NOINC `($__internal_2_$__cuda_sm10x_tcgen05_guardrail_trap_unallocated_columns_being_dealloced) ;  /* 0x0000007400c87944 */ /* 0x020fea0003c00000 */
.L_x_86:
[----:B------:R-:W-:Y:S01]  /*4d70*/  NOP ;  /* 0x0000000000007918 */ /* 0x000fe20000000000 */
[----:B----4-:R-:W-:Y:S05]  /*4d80*/  EXIT ;  /* 0x000000000000794d */ /* 0x010fea0003800000 */
.L_x_57:
[----:B------:R-:W-:-:S09]  /*4d90*/  UISETP.NE.OR UP0, UPT, UR20, 0x3, !UP4 ;  /* 0x000000031400788c */ /* 0x000fd2000e705670 */
[----:B------:R-:W-:Y:S05]  /*4da0*/  BRA.U UP0, `(.L_x_87) ;  /* 0x0000001900007547 */ /* 0x000fea000b800000 */
[----:B------:R-:W2:Y:S01]  /*4db0*/  LDCU.64 UR4, c[0x0][0x888] ;  /* 0x00011100ff0477ac */ /* 0x000ea20008000a00 */
[----:B------:R-:W3:Y:S01]  /*4dc0*/  LDC.64 R12, c[0x0][0x348] ;  /* 0x0000d200ff0c7b82 */ /* 0x000ee20000000a00 */
[----:B------:R-:W-:Y:S01]  /*4dd0*/  HFMA2 R10, -RZ, RZ, 0, 0 ;  /* 0x00000000ff0a7431 */ /* 0x000fe200000001ff */
[----:B------:R-:W-:Y:S01]  /*4de0*/  MOV R9, RZ ;  /* 0x000000ff00097202 */ /* 0x000fe20000000f00 */
[----:B------:R-:W4:Y:S01]  /*4df0*/  LDCU UR38, c[0x0][0x370] ;  /* 0x00006e00ff2677ac */ /* 0x000f220008000800 */
[----:B------:R-:W-:Y:S01]  /*4e00*/  HFMA2 R3, -RZ, RZ, 0, 0.0078125 ;  /* 0x00002000ff037431 */ /* 0x000fe200000001ff */
[----:B------:R-:W4:Y:S01]  /*4e10*/  LDCU.128 UR48, c[0x0][0xb10] ;  /* 0x00016200ff3077ac */ /* 0x000f220008000c00 */
[----:B------:R-:W1:Y:S01]  /*4e20*/  LDCU UR37, c[0x0][0x374] ;  /* 0x00006e80ff2577ac */ /* 0x000e620008000800 */
[----:B------:R-:W1:Y:S01]  /*4e30*/  LDCU.64 UR30, c[0x0][0x890] ;  /* 0x00011200ff1e77ac */ /* 0x000e620008000a00 */
[----:B--2---:R-:W-:Y:S01]  /*4e40*/  UISETP.NE.U32.AND UP0, UPT, UR4, URZ, UPT ;  /* 0x000000ff0400728c */ /* 0x004fe2000bf05070 */
[----:B------:R-:W2:Y:S01]  /*4e50*/  LDCU UR15, c[0x0][0xb0c] ;  /* 0x00016180ff0f77ac */ /* 0x000ea20008000800 */
[----:B------:R-:W3:Y:S01]  /*4e60*/  LDCU UR52, c[0x0][0xb20] ;  /* 0x00016400ff3477ac */ /* 0x000ee20008000800 */
[----:B------:R-:W3:Y:S01]  /*4e70*/  LDCU UR4, c[0x0][0xb30] ;  /* 0x00016600ff0477ac */ /* 0x000ee20008000800 */
[----:B----4-:R-:W-:-:S02]  /*4e80*/  UIMAD.WIDE.U32 UR6, UR38, UR48, URZ ;  /* 0x00000030260672a5 */ /* 0x010fc4000f8e00ff */
[----:B-1----:R-:W-:Y:S02]  /*4e90*/  UIMAD.WIDE.U32 UR8, UR37, UR51, URZ ;  /* 0x00000033250872a5 */ /* 0x002fe4000f8e00ff */
[----:B------:R-:W-:Y:S01]  /*4ea0*/  UISETP.NE.AND.EX UP6, UPT, UR5, URZ, UPT, UP0 ;  /* 0x000000ff0500728c */ /* 0x000fe2000bfc5300 */
[----:B------:R-:W-:Y:S01]  /*4eb0*/  UMOV UR21, 0x400 ;  /* 0x0000040000157882 */ /* 0x000fe20000000000 */
[----:B------:R-:W-:Y:S02]  /*4ec0*/  UISETP.NE.AND UP0, UPT, UR39, 0x1, UPT ;  /* 0x000000012700788c */ /* 0x000fe4000bf05270 */
[----:B------:R-:W-:Y:S02]  /*4ed0*/  UISETP.NE.U32.AND UP0, UPT, UR30, URZ, UPT ;  /* 0x000000ff1e00728c */ /* 0x000fe4000bf05070 */
[----:B------:R-:W-:Y:S01]  /*4ee0*/  ULEA UR21, UR62, UR21, 0x18 ;  /* 0x000000153e157291 */ /* 0x000fe2000f8ec0ff */
[----:B------:R-:W-:Y:S01]  /*4ef0*/  UMOV UR6, UR7 ;  /* 0x0000000700067c82 */ /* 0x000fe20008000000 */
[----:B------:R-:W-:Y:S01]  /*4f00*/  UMOV UR45, UR9 ;  /* 0x00000009002d7c82 */ /* 0x000fe20008000000 */
[----:B------:R-:W-:-:S02]  /*4f10*/  UISETP.GE.AND UP2, UPT, UR39, 0x1, UPT ;  /* 0x000000012700788c */ /* 0x000fc4000bf46270 */
[----:B------:R-:W-:Y:S02]  /*4f20*/  UISETP.NE.AND.EX UP5, UPT, UR31, URZ, UPT, UP0 ;  /* 0x000000ff1f00728c */ /* 0x000fe4000bfa5300 */
[----:B------:R-:W-:Y:S01]  /*4f30*/  UPLOP3.LUT UP3, UPT, UPT, UPT, UPT, 0x40, 0x4 ;  /* 0x000000000004789c */ /* 0x000fe20003f6e870 */
[----:B------:R-:W1:Y:S01]  /*4f40*/  LDCU.64 UR22, c[0x0][0xb28] ;  /* 0x00016500ff1677ac */ /* 0x000e620008000a00 */
[----:B--2---:R-:W-:Y:S02]  /*4f50*/  UISETP.NE.AND UP2, UPT, UR15, 0x1, UPT ;  /* 0x000000010f00788c */ /* 0x004fe4000bf45270 */
[----:B------:R-:W-:Y:S02]  /*4f60*/  UIADD3 UR41, UPT, UPT, UR21, 0x20, URZ ;  /* 0x0000002015297890 */ /* 0x000fe4000fffe0ff */
[----:B------:R-:W-:Y:S02]  /*4f70*/  UIADD3 UR33, UPT, UPT, UR21, 0x28, URZ ;  /* 0x0000002815217890 */ /* 0x000fe4000fffe0ff */
[----:B------:R-:W-:-:S02]  /*4f80*/  UIADD3 UR25, UPT, UPT, UR21, 0x30, URZ ;  /* 0x0000003015197890 */ /* 0x000fc4000fffe0ff */
[----:B------:R-:W-:Y:S02]  /*4f90*/  UIADD3 UR17, UPT, UPT, UR21, 0x38, URZ ;  /* 0x0000003815117890 */ /* 0x000fe4000fffe0ff */
[----:B------:R-:W-:Y:S02]  /*4fa0*/  USHF.R.U32.HI UR46, URZ, UR49, UR6 ;  /* 0x00000031ff2e7299 */ /* 0x000fe40008011606 */
[----:B---3--:R-:W-:Y:S02]  /*4fb0*/  USHF.R.U32.HI UR45, URZ, UR52, UR45 ;  /* 0x00000034ff2d7299 */ /* 0x008fe4000801162d */
[----:B------:R-:W-:Y:S02]  /*4fc0*/  UISETP.NE.AND UP0, UPT, UR50, 0x1, UPT ;  /* 0x000000013200788c */ /* 0x000fe4000bf05270 */
[----:B------:R-:W-:-:S11]  /*4fd0*/  UISETP.NE.AND UP4, UPT, UR4, 0x1, UPT ;  /* 0x000000010400788c */ /* 0x000fd6000bf85270 */
.L_x_102:
[C---:B------:R-:W-:Y:S02]  /*4fe0*/  LEA R8, R10.reuse, UR21, 0x3 ;  /* 0x000000150a087c11 */ /* 0x040fe4000f8e18ff */
[----:B------:R-:W-:Y:S02]  /*4ff0*/  SHF.L.U32 R0, R9, 0x1f, RZ ;  /* 0x0000001f09007819 */ /* 0x000fe400000006ff */
[----:B------:R-:W-:Y:S02]  /*5000*/  LEA R4, R10, UR21, 0x4 ;  /* 0x000000150a047c11 */ /* 0x000fe4000f8e20ff */
[----:B--2---:R-:W2:Y:S02]  /*5010*/  SYNCS.PHASECHK.TRANS64.TRYWAIT P0, [R8+URZ+0x70], R0 ;  /* 0x00007000080075a7 */ /* 0x004ea400080011ff */
[----:B--2---:R-:W-:Y:S05]  /*5020*/  @!P0 BRA `(.L_x_88) ;  /* 0x0000006c00008947 */ /* 0x004fea0003800000 */
.L_x_213:
[----:B------:R-:W3:Y:S01]  /*5030*/  LDS.128 R4, [R4+0x100] ;  /* 0x0001000004047984 */ /* 0x000ee20000000c00 */
[----:B------:R-:W-:Y:S01]  /*5040*/  UISETP.GE.AND UP0, UPT, UR39, 0x1, UPT ;  /* 0x000000012700788c */ /* 0x000fe2000bf06270 */
[----:B------:R-:W-:Y:S01]  /*5050*/  @!PT LDS RZ, [RZ] ;  /* 0x00000000fffff984 */ /* 0x000fe20000000800 */
[----:B------:R-:W-:Y:S01]  /*5060*/  @!PT LDS RZ, [RZ] ;  /* 0x00000000fffff984 */ /* 0x000fe20000000800 */
[----:B------:R-:W-:Y:S01]  /*5070*/  @!PT LDS RZ, [RZ] ;  /* 0x00000000fffff984 */ /* 0x000fe20000000800 */
[----:B------:R-:W-:Y:S01]  /*5080*/  @!PT LDS RZ, [RZ] ;  /* 0x00000000fffff984 */ /* 0x000fe20000000800 */
[----:B------:R4:W-:Y:S06]  /*5090*/  MEMBAR.ALL.CTA ;  /* 0x0000000000007992 */ /* 0x0009ec0000008000 */
[----:B----4-:R-:W4:Y:S01]  /*50a0*/  FENCE.VIEW.ASYNC.S ;  /* 0x00000000000073c6 */ /* 0x010f220000000000 */
[----:B---3--:R-:W-:Y:S11]  /*50b0*/  LOP3.LUT P0, RZ, R6, 0x1, RZ, 0xc0, !PT ;  /* 0x0000000106ff7812 */ /* 0x008ff6000780c0ff */
[----:B------:R-:W-:Y:S02]  /*50c0*/  @!UPT UIADD3 URZ, UPT, UPT, URZ, URZ, URZ ;  /* 0x000000fffffff290 */ /* 0x000fe4000fffe0ff */
[----:B----4-:R-:W-:Y:S01]  /*50d0*/  VOTEU.ANY UP2, P0 ;  /* 0x0000000000ff7886 */ /* 0x010fe20000040100 */
[----:B------:R-:W-:Y:S11]  /*50e0*/  PLOP3.LUT P0, PT, PT, PT, UP2, 0x80, 0x8 ;  /* 0x000000000008781c */ /* 0x000ff60003f0f028 */
[----:B------:R-:W-:Y:S02]  /*50f0*/  @!UPT UIADD3 URZ, UPT, UPT, URZ, URZ, URZ ;  /* 0x000000fffffff290 */ /* 0x000fe4000fffe0ff */
[----:B--2---:R-:W-:Y:S02]  /*5100*/  @P0 SHF.R.U32.HI R0, RZ, 0x10, R5 ;  /* 0x00000010ff000819 */ /* 0x004fe40000011605 */
[----:B------:R-:W-:Y:S02]  /*5110*/  @P0 MOV R2, R4 ;  /* 0x0000000400020202 */ /* 0x000fe40000000f00 */
[----:B------:R-:W-:Y:S01]  /*5120*/  @P0 R2UR UR4, R0 ;  /* 0x00000000000402ca */ /* 0x000fe200000e0000 */
[----:B------:R-:W-:Y:S01]  /*5130*/  VIADD R0, R8, 0x80 ;  /* 0x0000008008007836 */ /* 0x000fe20000000000 */
[----:B------:R-:W-:Y:S02]  /*5140*/  @P0 LOP3.LUT R4, R5, 0xffff, RZ, 0xc0, !PT ;  /* 0x0000ffff05040812 */ /* 0x000fe400078ec0ff */
[----:B------:R-:W-:Y:S02]  /*5150*/  @P0 R2UR UR6, R2 ;  /* 0x00000000020602ca */ /* 0x000fe400000e0000 */
[----:B------:R-:W-:Y:S02]  /*5160*/  PRMT R0, RZ, 0x654, R0 ;  /* 0x00000654ff007816 */ /* 0x000fe40000000000 */
[----:B------:R-:W-:Y:S02]  /*5170*/  @P0 R2UR UR5, R4 ;  /* 0x00000000040502ca */ /* 0x000fe400000e0000 */
[----:B------:R2:W-:Y:S03]  /*5180*/  SYNCS.ARRIVE.TRANS64.RED.A1T0 RZ, [R0+URZ], RZ ;  /* 0x000000ff00ff79a7 */ /* 0x0005e600081004ff */
[----:B------:R-:W-:Y:S04]  /*5190*/  @UP2 UMOV UR29, UR4 ;  /* 0x00000004001d2c82 */ /* 0x000fe80008000000 */
[----:B------:R-:W-:Y:S04]  /*51a0*/  @UP2 UMOV UR14, UR6 ;  /* 0x00000006000e2c82 */ /* 0x000fe80008000000 */
[----:B------:R-:W-:Y:S01]  /*51b0*/  @UP2 UMOV UR13, UR5 ;  /* 0x00000005000d2c82 */ /* 0x000fe20008000000 */
[----:B------:R-:W-:Y:S05]  /*51c0*/  BRA.U !UP0, `(.L_x_89) ;  /* 0x0000000108c07547 */ /* 0x000fea000b800000 */
[----:B------:R-:W-:Y:S02]  /*51d0*/  UIMAD.WIDE.U32 UR18, UR13, UR51, URZ ;  /* 0x000000330d1272a5 */ /* 0x000fe4000f8e00ff */
[----:B------:R-:W-:Y:S02]  /*51e0*/  UP2UR UR16, UPR, URZ, 0x4 ;  /* 0x00000004ff107883 */ /* 0x000fe40008000000 */
[----:B------:R-:W-:Y:S02]  /*51f0*/  UISETP.NE.AND UP2, UPT, UR50, 0x1, UPT ;  /* 0x000000013200788c */ /* 0x000fe4000bf45270 */
[----:B------:R-:W-:Y:S02]  /*5200*/  UIMAD.WIDE.U32 UR26, UR14, UR48, URZ ;  /* 0x000000300e1a72a5 */ /* 0x000fe4000f8e00ff */
[----:B------:R-:W-:Y:S02]  /*5210*/  USEL UR4, UR37, UR45, !UP2 ;  /* 0x0000002d25047287 */ /* 0x000fe4000d000000 */
[----:B------:R-:W-:Y:S02]  /*5220*/  UISETP.NE.AND UP0, UPT, UR15, 0x1, UPT ;  /* 0x000000010f00788c */ /* 0x000fe4000bf05270 */
[----:B------:R-:W-:Y:S02]  /*5230*/  UP2UR UR20, UPR, URZ, 0x2 ;  /* 0x00000002ff147883 */ /* 0x000fe40008000000 */
[----:B------:R-:W-:Y:S02]  /*5240*/  UISETP.NE.AND UP1, UPT, UR39, 0x1, UPT ;  /* 0x000000012700788c */ /* 0x000fe4000bf25270 */
[----:B-1----:R-:W-:Y:S02]  /*5250*/  UIMAD.WIDE.U32 UR8, UR4, UR22, URZ ;  /* 0x00000016040872a5 */ /* 0x002fe4000f8e00ff */
[----:B------:R-:W-:Y:S01]  /*5260*/  USEL UR7, UR38, UR46, !UP0 ;  /* 0x0000002e26077287 */ /* 0x000fe2000c000000 */
[----:B------:R-:W-:Y:S02]  /*5270*/  UMOV UR5, UR19 ;  /* 0x0000001300057c82 */ /* 0x000fe40008000000 */
[----:B------:R-:W-:Y:S02]  /*5280*/  USHF.R.U32.HI UR6, URZ, UR52, UR5 ;  /* 0x00000034ff067299 */ /* 0x000fe40008011605 */
[----:B------:R-:W-:Y:S02]  /*5290*/  UIMAD.WIDE.U32 UR10, UR7, UR22, URZ ;  /* 0x00000016070a72a5 */ /* 0x000fe4000f8e00ff */
[----:B------:R-:W-:Y:S02]  /*52a0*/  USEL UR6, UR13, UR6, !UP2 ;  /* 0x000000060d067287 */ /* 0x000fe4000d000000 */
[----:B------:R-:W-:Y:S01]  /*52b0*/  UISETP.NE.AND UP2, UPT, UR16, URZ, UPT ;  /* 0x000000ff1000728c */ /* 0x000fe2000bf45270 */
[----:B------:R-:W-:Y:S02]  /*52c0*/  UMOV UR5, UR27 ;  /* 0x0000001b00057c82 */ /* 0x000fe40008000000 */
[----:B------:R-:W-:Y:S03]  /*52d0*/  USHF.R.U32.HI UR12, URZ, UR49, UR5 ;  /* 0x00000031ff0c7299 */ /* 0x000fe60008011605 */
[----:B------:R-:W-:Y:S02]  /*52e0*/  UMOV UR5, UR9 ;  /* 0x0000000900057c82 */ /* 0x000fe40008000000 */
[----:B------:R-:W-:Y:S03]  /*52f0*/  @UP1 USHF.R.U32.HI UR4, URZ, UR23, UR5 ;  /* 0x00000017ff041299 */ /* 0x000fe60008011605 */
[----:B------:R-:W-:Y:S01]  /*5300*/  UMOV UR5, UR11 ;  /* 0x0000000b00057c82 */ /* 0x000fe20008000000 */
[----:B------:R-:W-:Y:S02]  /*5310*/  UIMAD UR4, UR39, UR4, URZ ;  /* 0x00000004270472a4 */ /* 0x000fe4000f8e02ff */
[----:B------:R-:W-:Y:S02]  /*5320*/  @UP1 USHF.R.U32.HI UR7, URZ, UR23, UR5 ;  /* 0x00000017ff071299 */ /* 0x000fe40008011605 */
[----:B------:R-:W-:Y:S02]  /*5330*/  USEL UR5, UR14, UR12, !UP0 ;  /* 0x0000000c0e057287 */ /* 0x000fe4000c000000 */
[----:B------:R-:W-:Y:S02]  /*5340*/  UIMAD.WIDE.U32 UR10, UR6, UR22, URZ ;  /* 0x00000016060a72a5 */ /* 0x000fe4000f8e00ff */
[----:B------:R-:W-:Y:S02]  /*5350*/  UIMAD UR8, UR39, UR7, URZ ;  /* 0x00000007270872a4 */ /* 0x000fe4000f8e02ff */
[----:B------:R-:W-:Y:S03]  /*5360*/  UISETP.GE.AND UP0, UPT, UR6, UR4, UPT ;  /* 0x000000040600728c */ /* 0x000fe6000bf06270 */
[----:B------:R-:W-:Y:S01]  /*5370*/  UMOV UR4, UR11 ;  /* 0x0000000b00047c82 */ /* 0x000fe20008000000 */
[----:B------:R-:W-:Y:S02]  /*5380*/  UISETP.GE.OR UP0, UPT, UR5, UR8, UP0 ;  /* 0x000000080500728c */ /* 0x000fe40008706670 */
[----:B------:R-:W-:Y:S02]  /*5390*/  USHF.R.U32.HI UR4, URZ, UR23, UR4 ;  /* 0x00000017ff047299 */ /* 0x000fe40008011604 */
[----:B------:R-:W-:Y:S02]  /*53a0*/  UIMAD.WIDE.U32 UR8, UR5, UR22, URZ ;  /* 0x00000016050872a5 */ /* 0x000fe4000f8e00ff */
[----:B------:R-:W-:Y:S04]  /*53b0*/  USEL UR10, UR6, UR4, !UP1 ;  /* 0x00000004060a7287 */ /* 0x000fe8000c800000 */
[----:B------:R-:W-:Y:S01]  /*53c0*/  UIADD3 UR11, UPT, UPT, -UR10, URZ, URZ ;  /* 0x000000ff0a0b7290 */ /* 0x000fe2000fffe1ff */
[----:B------:R-:W-:Y:S02]  /*53d0*/  @!UP0 UMOV UR4, UR9 ;  /* 0x0000000900048c82 */ /* 0x000fe40008000000 */
[----:B------:R-:W-:Y:S02]  /*53e0*/  @!UP0 USHF.R.U32.HI UR4, URZ, UR23, UR4 ;  /* 0x00000017ff048299 */ /* 0x000fe40008011604 */
[----:B------:R-:W-:Y:S02]  /*53f0*/  UIMAD UR8, UR39, UR11, UR6 ;  /* 0x0000000b270872a4 */ /* 0x000fe4000f8e0206 */
[----:B------:R-:W-:Y:S02]  /*5400*/  @!UP0 USEL UR4, UR5, UR4, !UP1 ;  /* 0x0000000405048287 */ /* 0x000fe4000c800000 */
[----:B------:R-:W-:Y:S02]  /*5410*/  UISETP.NE.AND UP1, UPT, UR20, URZ, UPT ;  /* 0x000000ff1400728c */ /* 0x000fe4000bf25270 */
[----:B------:R-:W-:Y:S02]  /*5420*/  @!UP0 UIMAD UR7, UR7, UR8, UR4 ;  /* 0x00000008070782a4 */ /* 0x000fe4000f8e0204 */
[----:B------:R-:W-:Y:S02]  /*5430*/  @!UP0 UIADD3 UR9, UPT, UPT, UR10, -UR4, URZ ;  /* 0x800000040a098290 */ /* 0x000fe4000fffe0ff */
[----:B------:R-:W-:Y:S02]  /*5440*/  UIADD3 UR8, UPT, UPT, -UR6, URZ, URZ ;  /* 0x000000ff06087290 */ /* 0x000fe4000fffe1ff */
[----:B------:R-:W-:Y:S02]  /*5450*/  UIADD3 UR4, UPT, UPT, -UR5, URZ, URZ ;  /* 0x000000ff05047290 */ /* 0x000fe4000fffe1ff */
[----:B------:R-:W-:Y:S03]  /*5460*/  @!UP0 UIMAD UR6, UR9, UR39, UR5 ;  /* 0x00000027090682a4 */ /* 0x000fe6000f8e0205 */
[----:B------:R-:W-:Y:S01]  /*5470*/  @!UP0 UMOV UR5, UR7 ;  /* 0x0000000700058c82 */ /* 0x000fe20008000000 */
[----:B------:R-:W-:Y:S02]  /*5480*/  UIMAD UR7, UR15, UR4, UR14 ;  /* 0x000000040f0772a4 */ /* 0x000fe4000f8e020e */
[----:B------:R-:W-:Y:S02]  /*5490*/  UIMAD UR4, UR50, UR8, UR13 ;  /* 0x00000008320472a4 */ /* 0x000fe4000f8e020d */
[----:B------:R-:W-:Y:S02]  /*54a0*/  UIMAD UR14, UR5, UR15, UR7 ;  /* 0x0000000f050e72a4 */ /* 0x000fe4000f8e0207 */
[----:B------:R-:W-:Y:S11]  /*54b0*/  UIMAD UR13, UR6, UR50, UR4 ;  /* 0x00000032060d72a4 */ /* 0x000ff6000f8e0204 */
[----:B------:R-:W-:Y:S01]  /*54c0*/  @!UPT UIADD3 URZ, UPT, UPT, URZ, URZ, URZ ;  /* 0x000000fffffff290 */ /* 0x000fe2000fffe0ff */
.L_x_89:
[----:B------:R-:W3:Y:S01]  /*54d0*/  @!UP4 LDCU.128 UR8, c[0x0][0xb10] ;  /* 0x00016200ff08c7ac */ /* 0x000ee20008000c00 */
[----:B------:R-:W-:Y:S01]  /*54e0*/  IMAD.MOV.U32 R5, RZ, RZ, 0x1 ;  /* 0x00000001ff057424 */ /* 0x000fe200078e00ff */
[----:B------:R-:W-:Y:S04]  /*54f0*/  ISETP.NE.U32.AND P0, PT, RZ, UR30, PT ;  /* 0x0000001eff007c0c */ /* 0x000fe8000bf05070 */
[----:B------:R-:W-:Y:S01]  /*5500*/  ISETP.NE.AND.EX P0, PT, RZ, UR31, PT, P0 ;  /* 0x0000001fff007c0c */ /* 0x000fe2000bf05300 */
[----:B------:R-:W4:Y:S01]  /*5510*/  @!UP4 LDCU UR5, c[0x0][0xb0c] ;  /* 0x00016180ff05c7ac */ /* 0x000f220008000800 */
[----:B------:R-:W-:Y:S01]  /*5520*/  SHF.L.U32 R5, R5, 0x1f, RZ ;  /* 0x0000001f05057819 */ /* 0x000fe200000006ff */
[----:B------:R-:W-:Y:S02]  /*5530*/  USHF.L.U32 UR43, UR24, 0x7, URZ ;  /* 0x00000007182b7899 */ /* 0x000fe400080006ff */
[----:B------:R-:W-:Y:S02]  /*5540*/  USHF.L.U32 UR42, UR28, 0x7, URZ ;  /* 0x000000071c2a7899 */ /* 0x000fe400080006ff */
[----:B---3--:R-:W-:Y:S07]  /*5550*/  UIMAD.WIDE.U32 UR6, UR14, UR8, URZ ;  /* 0x000000080e0672a5 */ /* 0x008fee000f8e00ff */
[----:B------:R-:W-:Y:S01]  /*5560*/  @!UP4 UMOV UR4, UR7 ;  /* 0x000000070004cc82 */ /* 0x000fe20008000000 */
[----:B----4-:R-:W-:Y:S02]  /*5570*/  @!UP4 UISETP.NE.AND UP0, UPT, UR5, 0x1, UPT ;  /* 0x000000010500c88c */ /* 0x010fe4000bf05270 */
[----:B------:R-:W-:Y:S02]  /*5580*/  @!UP4 USHF.R.U32.HI UR4, URZ, UR9, UR4 ;  /* 0x00000009ff04c299 */ /* 0x000fe40008011604 */
[----:B------:R-:W-:Y:S02]  /*5590*/  UIMAD.WIDE.U32 UR6, UR13, UR11, URZ ;  /* 0x0000000b0d0672a5 */ /* 0x000fe4000f8e00ff */
[----:B------:R-:W-:Y:S02]  /*55a0*/  @!UP4 USEL UR8, UR14, UR4, !UP0 ;  /* 0x000000040e08c287 */ /* 0x000fe4000c000000 */
[----:B------:R-:W-:Y:S03]  /*55b0*/  @!UP4 UISETP.NE.AND UP0, UPT, UR10, 0x1, UPT ;  /* 0x000000010a00c88c */ /* 0x000fe6000bf05270 */
[----:B------:R-:W-:Y:S02]  /*55c0*/  @!UP4 UMOV UR6, UR7 ;  /* 0x000000070006cc82 */ /* 0x000fe40008000000 */
[----:B------:R-:W3:Y:S02]  /*55d0*/  @!UP4 LDCU UR4, c[0x0][0xb20] ;  /* 0x00016400ff04c7ac */ /* 0x000ee40008000800 */
[----:B---3--:R-:W-:Y:S04]  /*55e0*/  @!UP4 USHF.R.U32.HI UR6, URZ, UR4, UR6 ;  /* 0x00000004ff06c299 */ /* 0x008fe80008011606 */
[----:B------:R-:W-:Y:S04]  /*55f0*/  @!UP4 USEL UR6, UR13, UR6, !UP0 ;  /* 0x000000060d06c287 */ /* 0x000fe8000c000000 */
[----:B------:R-:W-:Y:S02]  /*5600*/  @!UP4 UIADD3 UR4, UPT, UPT, -UR8, UR6, URZ ;  /* 0x000000060804c290 */ /* 0x000fe4000fffe1ff */
[----:B------:R-:W-:Y:S02]  /*5610*/  @!UP4 UIADD3 UR6, UPT, UPT, UR8, -UR6, URZ ;  /* 0x800000060806c290 */ /* 0x000fe4000fffe0ff */
[----:B------:R-:W-:Y:S02]  /*5620*/  @!UP4 UIMAD UR14, UR4, UR5, UR14 ;  /* 0x00000005040ec2a4 */ /* 0x000fe4000f8e020e */
[----:B------:R-:W-:Y:S01]  /*5630*/  @!UP4 UIMAD UR13, UR6, UR10, UR13 ;  /* 0x0000000a060dc2a4 */ /* 0x000fe2000f8e020d */
[----:B------:R-:W-:Y:S11]  /*5640*/  BRA.U UP3, `(.L_x_90) ;  /* 0x0000000103107547 */ /* 0x000ff6000b800000 */
[----:B------:R-:W-:Y:S04]  /*5650*/  MOV R2, UR47 ;  /* 0x0000002f00027c02 */ /* 0x000fe80008000f00 */
[----:B------:R-:W-:Y:S04]  /*5660*/  SHF.L.U32 R2, R2, 0x1f, RZ ;  /* 0x0000001f02027819 */ /* 0x000fe800000006ff */
[----:B------:R-:W3:Y:S02]  /*5670*/  SYNCS.PHASECHK.TRANS64.TRYWAIT P1, [UR21+0x68], R2 ;  /* 0x00006802ff0075a7 */ /* 0x000ee40008021115 */
[----:B---3--:R-:W-:Y:S05]  /*5680*/  @!P1 BRA `(.L_x_91) ;  /* 0x00000064007c9947 */ /* 0x008fea0003800000 */
.L_x_90:
[----:B------:R-:W-:Y:S05]  /*5690*/  BRA.U !UP5, `(.L_x_92) ;  /* 0x000000010d387547 */ /* 0x000fea000b800000 */
[----:B------:R-:W-:Y:S01]  /*56a0*/  UPLOP3.LUT UP1, UPT, UPT, UPT, UP6, 0x80, 0x8 ;  /* 0x000000000008789c */ /* 0x000fe20003f2f060 */
[----:B--2---:R-:W-:Y:S01]  /*56b0*/  HFMA2 R0, -RZ, RZ, 0, 5.9604644775390625e-08 ;  /* 0x00000001ff007431 */ /* 0x004fe200000001ff */
[----:B------:R-:W2:Y:S01]  /*56c0*/  LDCU.64 UR8, c[0x0][0x358] ;  /* 0x00006b00ff0877ac */ /* 0x000ea20008000a00 */
[----:B------:R-:W-:Y:S03]  /*56d0*/  IMAD.MOV.U32 R26, RZ, RZ, 0x1 ;  /* 0x00000001ff1a7424 */ /* 0x000fe600078e00ff */
[----:B------:R-:W-:Y:S05]  /*56e0*/  PLOP3.LUT P1, PT, PT, PT, UP1, 0x80, 0x8 ;  /* 0x000000000008781c */ /* 0x000fea0003f2f018 */
[----:B------:R-:W3:Y:S01]  /*56f0*/  @UP1 LDCU.64 UR4, c[0x0][0x888] ;  /* 0x00011100ff0417ac */ /* 0x000ee20008000a00 */
[----:B------:R-:W-:Y:S07]  /*5700*/  @UP1 UIMAD UR6, UR60, UR30, URZ ;  /* 0x0000001e3c0612a4 */ /* 0x000fee000f8e02ff */
[----:B------:R-:W-:Y:S01]  /*5710*/  @!P1 PRMT R26, R0, 0x7610, R26 ;  /* 0x00007610001a9816 */ /* 0x000fe2000000001a */
[----:B---3--:R-:W-:Y:S06]  /*5720*/  @UP1 UIMAD.WIDE UR4, UR6, 0x4, UR4 ;  /* 0x00000004060418a5 */ /* 0x008fec000f8e0204 */
[----:B------:R-:W-:Y:S01]  /*5730*/  IMAD.U32 R6, RZ, RZ, UR4 ;  /* 0x00000004ff067e24 */ /* 0x000fe2000f8e00ff */
[----:B------:R-:W-:Y:S04]  /*5740*/  MOV R7, UR5 ;  /* 0x0000000500077c02 */ /* 0x000fe80008000f00 */
[----:B------:R-:W3:Y:S01]  /*5750*/  @!UP1 LDCU UR4, c[0x0][0x880] ;  /* 0x00011000ff0497ac */ /* 0x000ee20008000800 */
[----:B--2--5:R4:W5:Y:S02]  /*5760*/  @P1 LDG.E R27, desc[UR8][R6.64] ;  /* 0x00000008061b1981 */ /* 0x024964000c1e1900 */
[----:B---34-:R-:W-:Y:S07]  /*5770*/  @!P1 IMAD.U32 R27, RZ, RZ, UR4 ;  /* 0x00000004ff1b9e24 */ /* 0x018fee000f8e00ff */
.L_x_92:
[----:B-----5:R-:W-:Y:S01]  /*5780*/  @!P0 FSETP.EQ.AND P2, PT, R27, RZ, PT ;  /* 0x000000ff1b00820b */ /* 0x020fe20003f42000 */
[----:B------:R-:W-:Y:S01]  /*5790*/  @!UPT UIADD3 URZ, UPT, UPT, URZ, URZ, URZ ;  /* 0x000000fffffff290 */ /* 0x000fe2000fffe0ff */
[----:B------:R-:W-:Y:S11]  /*57a0*/  @!P0 BRA `(.L_x_93) ;  /* 0x0000000000148947 */ /* 0x000ff60003800000 */
[----:B------:R-:W-:Y:S02]  /*57b0*/  LOP3.LUT P0, RZ, R26, 0xff, RZ, 0xc0, !PT ;  /* 0x000000ff1aff7812 */ /* 0x000fe4000780c0ff */
[----:B------:R-:W-:Y:S04]  /*57c0*/  PLOP3.LUT P2, PT, PT, PT, UP1, 0x80, 0x8 ;  /* 0x000000000008781c */ /* 0x000fe80003f4f018 */
[----:B------:R-:W-:Y:S07]  /*57d0*/  PLOP3.LUT P2, PT, P2, PT, PT, 0x8, 0x80 ;  /* 0x000000000080781c */ /* 0x000fee000174e170 */
[----:B------:R-:W-:Y:S11]  /*57e0*/  @P0 FSETP.EQ.AND P2, PT, R27, RZ, PT ;  /* 0x000000ff1b00020b */ /* 0x000ff60003f42000 */
[----:B------:R-:W-:Y:S02]  /*57f0*/  @!UPT UIADD3 URZ, UPT, UPT, URZ, URZ, URZ ;  /* 0x000000fffffff290 */ /* 0x000fe4000fffe0ff */
.L_x_93:
[----:B------:R-:W3:Y:S01]  /*5800*/  SYNCS.PHASECHK.TRANS64.TRYWAIT P0, [UR21+0x40], R5 ;  /* 0x00004005ff0075a7 */ /* 0x000ee20008001115 */
[----:B------:R-:W-:Y:S04]  /*5810*/  ELECT P1, URZ, PT ;  /* 0x0000000000ff782f */ /* 0x000fe80003820000 */
[----:B------:R-:W-:Y:S01]  /*5820*/  PLOP3.LUT P1, PT, P2, P1, PT, 0xf2, 0x2f ;  /* 0x00000000002f781c */ /* 0x000fe20001723e72 */
[----:B------:R-:W-:Y:S01]  /*5830*/  @!UPT UIADD3 URZ, UPT, UPT, URZ, URZ, URZ ;  /* 0x000000fffffff290 */ /* 0x000fe2000fffe0ff */
[----:B---3--:R-:W-:Y:S11]  /*5840*/  @!P0 BRA `(.L_x_94) ;  /* 0x0000006400248947 */ /* 0x008ff60003800000 */
.L_x_216:
[----:B--2---:R-:W-:Y:S01]  /*5850*/  @!P1 IADD3 R2, P0, PT, R12, 0x580, RZ ;  /* 0x000005800c029810 */ /* 0x004fe20007f1e0ff */
[----:B------:R-:W-:Y:S01]  /*5860*/  VOTEU.ALL UP0, P1 ;  /* 0x0000000000ff7886 */ /* 0x000fe20000800000 */
[----:B------:R-:W-:Y:S01]  /*5870*/  UMOV UR6, 0x0 ;  /* 0x0000000000067882 */ /* 0x000fe20000000000 */
[----:B------:R-:W-:Y:S01]  /*5880*/  UMOV UR7, 0x10000000 ;  /* 0x1000000000077882 */ /* 0x000fe20000000000 */
[----:B------:R-:W-:Y:S01]  /*5890*/  @!P1 R2UR UR5, R2 ;  /* 0x00000000020592ca */ /* 0x000fe200000e0000 */
[----:B------:R-:W-:Y:S01]  /*58a0*/  @!P1 IMAD.X R0, RZ, RZ, R13, P0 ;  /* 0x000000ffff009224 */ /* 0x000fe200000e060d */
[----:B------:R-:W-:Y:S01]  /*58b0*/  @!UP0 UIADD3 UR40, UPT, UPT, UR21, 0x200, URZ ;  /* 0x0000020015288890 */ /* 0x000fe2000fffe0ff */
[----:B------:R-:W-:Y:S01]  /*58c0*/  VOTEU.ALL UP0, P1 ;  /* 0x0000000000ff7886 */ /* 0x000fe20000800000 */
[----:B------:R-:W-:Y:S02]  /*58d0*/  UMOV UR44, UR60 ;  /* 0x0000003c002c7c82 */ /* 0x000fe40008000000 */
[----:B------:R-:W-:Y:S01]  /*58e0*/  @!P1 R2UR UR4, R0 ;  /* 0x00000000000492ca */ /* 0x000fe200000e0000 */
[----:B------:R-:W-:Y:S06]  /*58f0*/  @!P1 IMAD.MOV.U32 R0, RZ, RZ, 0x2000 ;  /* 0x00002000ff009424 */ /* 0x000fec00078e00ff */
[----:B------:R-:W-:Y:S06]  /*5900*/  IMAD.U32 R6, RZ, RZ, UR5 ;  /* 0x00000005ff067e24 */ /* 0x000fec000f8e00ff */
[----:B------:R-:W-:Y:S01]  /*5910*/  IMAD.U32 R7, RZ, RZ, UR4 ;  /* 0x00000004ff077e24 */ /* 0x000fe2000f8e00ff */
[----:B------:R-:W-:Y:S04]  /*5920*/  @!P1 R2UR UR4, R6 ;  /* 0x00000000060492ca */ /* 0x000fe800000e0000 */
[----:B------:R-:W-:Y:S11]  /*5930*/  @!P1 R2UR UR5, R7 ;  /* 0x00000000070592ca */ /* 0x000ff600000e0000 */
[----:B------:R-:W-:Y:S02]  /*5940*/  @!UPT UIADD3 URZ, UPT, UPT, URZ, URZ, URZ ;  /* 0x000000fffffff290 */ /* 0x000fe4000fffe0ff */
[----:B------:R2:W-:Y:S01]  /*5950*/  @!UP0 UTMALDG.3D [UR40], [UR4], desc[UR6] ;  /* 0x00000628040085b4 */ /* 0x0005e20008011000 */
[----:B------:R3:W-:Y:S01]  /*5960*/  @!P1 SYNCS.ARRIVE.TRANS64.RED.A0TR RZ, [UR21+0x20], R0 ;  /* 0x00002000ffff99a7 */ /* 0x0007e20008300415 */
[----:B--2---:R-:W-:Y:S09]  /*5970*/  UPRMT UR6, UR62, 0x654, UR41 ;  /* 0x000006543e067896 */ /* 0x004ff20008000029 */
[----:B------:R-:W-:Y:S01]  /*5980*/  SYNCS.ARRIVE.TRANS64.RED.A1T0 RZ, [UR6], RZ ;  /* 0x000000ffffff79a7 */ /* 0x000fe20008100406 */
[----:B------:R-:W2:Y:S02]  /*5990*/  SYNCS.PHASECHK.TRANS64.TRYWAIT P0, [UR21+0x48], R5 ;  /* 0x00004805ff0075a7 */ /* 0x000ea40008001115 */
[----:B--23--:R-:W-:Y:S05]  /*59a0*/  @!P0 BRA `(.L_x_95) ;  /* 0x0000006000e48947 */ /* 0x00cfea0003800000 */
.L_x_218:
[----:B------:R-:W-:Y:S01]  /*59b0*/  @!P1 IADD3 R2, P0, PT, R12, 0x580, RZ ;  /* 0x000005800c029810 */ /* 0x000fe20007f1e0ff */
[----:B------:R-:W-:Y:S01]  /*59c0*/  VOTEU.ALL UP0, P1 ;  /* 0x0000000000ff7886 */ /* 0x000fe20000800000 */
[----:B------:R-:W-:Y:S01]  /*59d0*/  UMOV UR8, 0x0 ;  /* 0x0000000000087882 */ /* 0x000fe20000000000 */
[----:B------:R-:W-:Y:S01]  /*59e0*/  UMOV UR9, 0x10000000 ;  /* 0x1000000000097882 */ /* 0x000fe20000000000 */
[----:B------:R-:W-:Y:S01]  /*59f0*/  @!P1 R2UR UR5, R2 ;  /* 0x00000000020592ca */ /* 0x000fe200000e0000 */
[----:B--2---:R-:W-:Y:S01]  /*5a00*/  @!P1 IMAD.X R0, RZ, RZ, R13, P0 ;  /* 0x000000ffff009224 */ /* 0x004fe200000e060d */
[----:B------:R-:W-:Y:S02]  /*5a10*/  @!UP0 UIADD3 UR34, UPT, UPT, UR42, 0x10, URZ ;  /* 0x000000102a228890 */ /* 0x000fe4000fffe0ff */
[----:B------:R-:W-:Y:S02]  /*5a20*/  @!UP0 UIADD3 UR32, UPT, UPT, UR21, 0x2200, URZ ;  /* 0x0000220015208890 */ /* 0x000fe4000fffe0ff */
[----:B------:R-:W-:Y:S01]  /*5a30*/  @!P1 R2UR UR4, R0 ;  /* 0x00000000000492ca */ /* 0x000fe200000e0000 */
[----:B------:R-:W-:Y:S01]  /*5a40*/  VOTEU.ALL UP0, P1 ;  /* 0x0000000000ff7886 */ /* 0x000fe20000800000 */
[----:B------:R-:W-:Y:S01]  /*5a50*/  @!P1 IMAD.MOV.U32 R0, RZ, RZ, 0x2000 ;  /* 0x00002000ff009424 */ /* 0x000fe200078e00ff */
[----:B------:R-:W-:Y:S01]  /*5a60*/  UMOV UR35, UR43 ;  /* 0x0000002b00237c82 */ /* 0x000fe20008000000 */
[----:B------:R-:W-:Y:S01]  /*5a70*/  UMOV UR36, UR60 ;  /* 0x0000003c00247c82 */ /* 0x000fe20008000000 */
[----:B------:R-:W-:Y:S02]  /*5a80*/  UPRMT UR7, UR62, 0x654, UR33 ;  /* 0x000006543e077896 */ /* 0x000fe40008000021 */
[----:B------:R-:W-:Y:S06]  /*5a90*/  IMAD.U32 R6, RZ, RZ, UR5 ;  /* 0x00000005ff067e24 */ /* 0x000fec000f8e00ff */
[----:B------:R-:W-:Y:S01]  /*5aa0*/  IMAD.U32 R7, RZ, RZ, UR4 ;  /* 0x00000004ff077e24 */ /* 0x000fe2000f8e00ff */
[----:B------:R-:W-:Y:S04]  /*5ab0*/  @!P1 R2UR UR4, R6 ;  /* 0x00000000060492ca */ /* 0x000fe800000e0000 */
[----:B------:R-:W-:Y:S11]  /*5ac0*/  @!P1 R2UR UR5, R7 ;  /* 0x00000000070592ca */ /* 0x000ff600000e0000 */
[----:B------:R-:W-:Y:S02]  /*5ad0*/  @!UPT UIADD3 URZ, UPT, UPT, URZ, URZ, URZ ;  /* 0x000000fffffff290 */ /* 0x000fe4000fffe0ff */
[----:B------:R2:W-:Y:S01]  /*5ae0*/  @!UP0 UTMALDG.3D [UR32], [UR4], desc[UR8] ;  /* 0x00000820040085b4 */ /* 0x0005e20008011000 */
[----:B------:R2:W-:Y:S01]  /*5af0*/  @!P1 SYNCS.ARRIVE.TRANS64.RED.A0TR RZ, [UR21+0x28], R0 ;  /* 0x00002800ffff99a7 */ /* 0x0005e20008300415 */
[----:B------:R-:W-:Y:S01]  /*5b00*/  SYNCS.ARRIVE.TRANS64.RED.A1T0 RZ, [UR7], RZ ;  /* 0x000000ffffff79a7 */ /* 0x000fe20008100407 */
[----:B------:R-:W3:Y:S02]  /*5b10*/  SYNCS.PHASECHK.TRANS64.TRYWAIT P0, [UR21+0x50], R5 ;  /* 0x00005005ff0075a7 */ /* 0x000ee40008001115 */
[----:B--23--:R-:W-:Y:S05]  /*5b20*/  @!P0 BRA `(.L_x_96) ;  /* 0x00000060009c8947 */ /* 0x00cfea0003800000 */
.L_x_220:
        /* <DEDUP_REMOVED lines=10> */
[----:B------:R-:W-:Y:S01]  /*5bd0*/  UMOV UR27, UR43 ;  /* 0x0000002b001b7c82 */ /* 0x000fe20008000000 */
[----:B------:R-:W-:Y:S01]  /*5be0*/  UMOV UR28, UR60 ;  /* 0x0000003c001c7c82 */ /* 0x000fe20008000000 */
[----:B------:R-:W-:Y:S03]  /*5bf0*/  @!P1 IMAD.MOV.U32 R0, RZ, RZ, 0x2000 ;  /* 0x00002000ff009424 */ /* 0x000fe600078e00ff */
        /* <DEDUP_REMOVED lines=11> */
.L_x_222:
[----:B------:R-:W-:Y:S01]  /*5cb0*/  @!P1 IADD3 R2, P0, PT, R12, 0x580, RZ ;  /* 0x000005800c029810 */ /* 0x000fe20007f1e0ff */
[----:B------:R-:W-:Y:S01]  /*5cc0*/  VOTEU.ALL UP0, P1 ;  /* 0x0000000000ff7886 */ /* 0x000fe20000800000 */
[----:B------:R-:W-:Y:S01]  /*5cd0*/  UMOV UR8, 0x0 ;  /* 0x0000000000087882 */ /* 0x000fe20000000000 */
[----:B------:R-:W-:Y:S01]  /*5ce0*/  UMOV UR9, 0x10000000 ;  /* 0x1000000000097882 */ /* 0x000fe20000000000 */
[----:B------:R-:W-:Y:S01]  /*5cf0*/  @!P1 R2UR UR5, R2 ;  /* 0x00000000020592ca */ /* 0x000fe200000e0000 */
[----:B--2---:R-:W-:Y:S01]  /*5d00*/  @!P1 IMAD.X R0, RZ, RZ, R13, P0 ;  /* 0x000000ffff009224 */ /* 0x004fe200000e060d */
[----:B------:R-:W-:Y:S01]  /*5d10*/  @!UP0 UIADD3 UR18, UPT, UPT, UR42, 0x30, URZ ;  /* 0x000000302a128890 */ /* 0x000fe2000fffe0ff */
[----:B------:R-:W-:Y:S01]  /*5d20*/  SHF.L.U32 R4, RZ, 0x1f, RZ ;  /* 0x0000001fff047819 */ /* 0x000fe200000006ff */
        /* <DEDUP_REMOVED lines=17> */
.L_x_224:
        /* <DEDUP_REMOVED lines=13> */
[----:B------:R-:W-:Y:S02]  /*5f10*/  UMOV UR12, UR60 ;  /* 0x0000003c000c7c82 */ /* 0x000fe40008000000 */
        /* <DEDUP_REMOVED lines=10> */
.L_x_226:
        /* <DEDUP_REMOVED lines=24> */
.L_x_228:
[----:B------:R-:W-:Y:S01]  /*6140*/  @!P1 IADD3 R2, P0, PT, R12, 0x580, RZ ;  /* 0x000005800c029810 */ /* 0x000fe20007f1e0ff */
[----:B------:R-:W-:Y:S01]  /*6150*/  VOTEU.ALL UP0, P1 ;  /* 0x0000000000ff7886 */ /* 0x000fe20000800000 */
[----:B------:R-:W-:Y:S01]  /*6160*/  UMOV UR6, 0x0 ;  /* 0x0000000000067882 */ /* 0x000fe20000000000 */
[----:B------:R-:W-:Y:S01]  /*6170*/  UMOV UR7, 0x10000000 ;  /* 0x1000000000077882 */ /* 0x000fe20000000000 */
[----:B------:R-:W-:Y:S01]  /*6180*/  @!P1 R2UR UR5, R2 ;  /* 0x00000000020592ca */ /* 0x000fe200000e0000 */
[----:B--2---:R-:W-:Y:S01]  /*6190*/  @!P1 IMAD.X R0, RZ, RZ, R13, P0 ;  /* 0x000000ffff009224 */ /* 0x004fe200000e060d */
[----:B------:R-:W-:Y:S01]  /*61a0*/  @!UP0 UIADD3 UR10, UPT, UPT, UR42, 0x60, URZ ;  /* 0x000000602a0a8890 */ /* 0x000fe2000fffe0ff */
[----:B------:R-:W-:Y:S01]  /*61b0*/  VIADD R10, R10, 0x1 ;  /* 0x000000010a0a7836 */ /* 0x000fe20000000000 */
        /* <DEDUP_REMOVED lines=17> */
.L_x_230:
[----:B------:R-:W-:Y:S01]  /*62d0*/  @!P1 IADD3 R2, P0, PT, R12, 0x580, RZ ;  /* 0x000005800c029810 */ /* 0x000fe20007f1e0ff */
[----:B------:R-:W-:Y:S01]  /*62e0*/  VOTEU.ALL UP0, P1 ;  /* 0x0000000000ff7886 */ /* 0x000fe20000800000 */
[----:B------:R-:W-:Y:S01]  /*62f0*/  UMOV UR6, 0x0 ;  /* 0x0000000000067882 */ /* 0x000fe20000000000 */
[----:B------:R-:W-:Y:S01]  /*6300*/  UMOV UR7, 0x10000000 ;  /* 0x1000000000077882 */ /* 0x000fe20000000000 */
[----:B------:R-:W-:Y:S01]  /*6310*/  @!P1 R2UR UR5, R2 ;  /* 0x00000000020592ca */ /* 0x000fe200000e0000 */
[----:B--2---:R-:W-:Y:S01]  /*6320*/  @!P1 IMAD.X R0, RZ, RZ, R13, P0 ;  /* 0x000000ffff009224 */ /* 0x004fe200000e060d */
[----:B------:R-:W-:Y:S01]  /*6330*/  @!UP0 UIADD3 UR10, UPT, UPT, UR42, 0x70, URZ ;  /* 0x000000702a0a8890 */ /* 0x000fe2000fffe0ff */
[----:B------:R-:W-:Y:S01]  /*6340*/  R2UR UR19, R53 ;  /* 0x00000000351372ca */ /* 0x000fe200000e0000 */
[----:B------:R-:W-:Y:S01]  /*6350*/  @!UP0 UIADD3 UR8, UPT, UPT, UR21, 0x6200, URZ ;  /* 0x0000620015088890 */ /* 0x000fe2000fffe0ff */
[----:B------:R-:W-:Y:S01]  /*6360*/  R2UR UR18, R54 ;  /* 0x00000000361272ca */ /* 0x000fe200000e0000 */
[----:B------:R-:W-:Y:S01]  /*6370*/  VOTEU.ALL UP0, P1 ;  /* 0x0000000000ff7886 */ /* 0x000fe20000800000 */
[----:B------:R-:W-:Y:S01]  /*6380*/  @!P1 R2UR UR4, R0 ;  /* 0x00000000000492ca */ /* 0x000fe200000e0000 */
[----:B------:R-:W-:Y:S01]  /*6390*/  UMOV UR9, UR17 ;  /* 0x0000001100097c82 */ /* 0x000fe20008000000 */
[----:B------:R-:W-:Y:S01]  /*63a0*/  UMOV UR11, UR43 ;  /* 0x0000002b000b7c82 */ /* 0x000fe20008000000 */
[----:B------:R-:W-:Y:S01]  /*63b0*/  UMOV UR12, UR60 ;  /* 0x0000003c000c7c82 */ /* 0x000fe20008000000 */
[C---:B------:R-:W-:Y:S01]  /*63c0*/  ISETP.NE.AND P0, PT, R10.reuse, 0x2, PT ;  /* 0x000000020a00780c */ /* 0x040fe20003f05270 */
[----:B------:R-:W-:Y:S01]  /*63d0*/  UMOV UR60, UR29 ;  /* 0x0000001d003c7c82 */ /* 0x000fe20008000000 */
[----:B------:R-:W-:Y:S01]  /*63e0*/  IMAD.U32 R6, RZ, RZ, UR5 ;  /* 0x00000005ff067e24 */ /* 0x000fe2000f8e00ff */
[----:B------:R-:W-:Y:S01]  /*63f0*/  UPLOP3.LUT UP3, UPT, UPT, UPT, UPT, 0x80, 0x8 ;  /* 0x000000000008789c */ /* 0x000fe20003f6f070 */
[----:B------:R-:W-:Y:S01]  /*6400*/  SEL R0, RZ, 0x1, P0 ;  /* 0x00000001ff007807 */ /* 0x000fe20000000000 */
[----:B------:R-:W-:Y:S01]  /*6410*/  UIADD3 UR28, UPT, UPT, UR13, UR19, URZ ;  /* 0x000000130d1c7290 */ /* 0x000fe2000fffe0ff */
[----:B------:R-:W-:Y:S01]  /*6420*/  SEL R10, R10, RZ, P0 ;  /* 0x000000ff0a0a7207 */ /* 0x000fe20000000000 */
[----:B------:R-:W-:Y:S01]  /*6430*/  UIADD3 UR24, UPT, UPT, UR14, UR18, URZ ;  /* 0x000000120e187290 */ /* 0x000fe2000fffe0ff */
[----:B------:R-:W-:Y:S01]  /*6440*/  LOP3.LUT R9, R9, R0, RZ, 0x3c, !PT ;  /* 0x0000000009097212 */ /* 0x000fe200078e3cff */
[----:B------:R-:W-:Y:S01]  /*6450*/  IMAD.U32 R7, RZ, RZ, UR4 ;  /* 0x00000004ff077e24 */ /* 0x000fe2000f8e00ff */
[----:B------:R-:W-:Y:S04]  /*6460*/  @!P1 R2UR UR4, R6 ;  /* 0x00000000060492ca */ /* 0x000fe800000e0000 */
[----:B------:R-:W-:Y:S11]  /*6470*/  @!P1 R2UR UR5, R7 ;  /* 0x00000000070592ca */ /* 0x000ff600000e0000 */
[----:B------:R-:W-:Y:S02]  /*6480*/  @!UPT UIADD3 URZ, UPT, UPT, URZ, URZ, URZ ;  /* 0x000000fffffff290 */ /* 0x000fe4000fffe0ff */
[----:B------:R2:W-:Y:S01]  /*6490*/  @!UP0 UTMALDG.3D [UR8], [UR4], desc[UR6] ;  /* 0x00000608040085b4 */ /* 0x0005e20008011000 */
[----:B------:R2:W-:Y:S01]  /*64a0*/  @!P1 SYNCS.ARRIVE.TRANS64.RED.A0TR RZ, [UR21+0x38], R3 ;  /* 0x00003803ffff99a7 */ /* 0x0005e20008300415 */
[----:B------:R-:W-:Y:S01]  /*64b0*/  SYNCS.ARRIVE.TRANS64.RED.A1T0 RZ, [UR16], RZ ;  /* 0x000000ffffff79a7 */ /* 0x000fe20008100410 */
[----:B------:R-:W-:Y:S05]  /*64c0*/  BRA.U UP2, `(.L_x_102) ;  /* 0xffffffe902c47547 */ /* 0x000fea000b83ffff */
[----:B------:R-:W3:Y:S02]  /*64d0*/  SYNCS.PHASECHK.TRANS64.TRYWAIT P0, [UR21+0x40], R5 ;  /* 0x00004005ff0075a7 */ /* 0x000ee40008001115 */
[----:B---3--:R-:W-:Y:S05]  /*64e0*/  @!P0 BRA `(.L_x_103) ;  /* 0x0000005800bc8947 */ /* 0x008fea0003800000 */
.L_x_232:
[----:B------:R-:W4:Y:S02]  /*64f0*/  SYNCS.PHASECHK.TRANS64.TRYWAIT P0, [UR21+0x48], R5 ;  /* 0x00004805ff0075a7 */ /* 0x000f240008001115 */
[----:B----4-:R-:W-:Y:S05]  /*6500*/  @!P0 BRA `(.L_x_104) ;  /* 0x0000005800cc8947 */ /* 0x010fea0003800000 */
.L_x_234:
[----:B------:R-:W4:Y:S01]  /*6510*/  SYNCS.PHASECHK.TRANS64.TRYWAIT P0, [UR21+0x50], R5 ;  /* 0x00005005ff0075a7 */ /* 0x000f220008001115 */
[----:B---3--:R-:W-:Y:S01]  /*6520*/  HFMA2 R0, -RZ, RZ, 0, 5.9604644775390625e-08 ;  /* 0x00000001ff007431 */ /* 0x008fe200000001ff */
[----:B----4-:R-:W-:Y:S06]  /*6530*/  @!P0 BRA `(.L_x_105) ;  /* 0x0000005800d88947 */ /* 0x010fec0003800000 */
.L_x_236:
[----:B---3--:R-:W-:Y:S02]  /*6540*/  MOV R2, UR21 ;  /* 0x0000001500027c02 */ /* 0x008fe40008000f00 */
[----:B------:R-:W-:-:S07]  /*6550*/  SHF.L.U32 R0, R0, 0x1f, RZ ;  /* 0x0000001f00007819 */ /* 0x000fce00000006ff */
.L_x_106:
[----:B---3--:R3:W4:Y:S02]  /*6560*/  SYNCS.PHASECHK.TRANS64.TRYWAIT P0, [R2+URZ+0x58], R0 ;  /* 0x00005800020075a7 */ /* 0x00872400080011ff */
[----:B----4-:R-:W-:Y:S05]  /*6570*/  @!P0 NANOSLEEP.SYNCS 0x989680 ;  /* 0x009896800000895d */ /* 0x010fea0003900000 */
[----:B------:R-:W4:Y:S02]  /*6580*/  @!P0 SYNCS.PHASECHK.TRANS64 P0, [R2+URZ+0x58], R0 ;  /* 0x00005800020085a7 */ /* 0x000f2400080010ff */
[----:B-12-4-:R-:W-:Y:S05]  /*6590*/  @P0 EXIT ;  /* 0x000000000000094d */ /* 0x016fea0003800000 */
[----:B------:R-:W-:Y:S05]  /*65a0*/  BRA `(.L_x_106) ;  /* 0xfffffffc00ec7947 */ /* 0x000fea000383ffff */
.L_x_87:
[----:B------:R-:W-:-:S06]  /*65b0*/  UISETP.GE.AND UP0, UPT, UR20, 0x4, UPT ;  /* 0x000000041400788c */ /* 0x000fcc000bf06270 */
[----:B------:R-:W-:-:S13]  /*65c0*/  PLOP3.LUT P0, PT, PT, PT, UP0, 0x80, 0x8 ;  /* 0x000000000008781c */ /* 0x000fda0003f0f008 */
[----:B-1----:R-:W-:Y:S05]  /*65d0*/  @!P0 EXIT ;  /* 0x000000000000894d */ /* 0x002fea0003800000 */
[----:B------:R-:W-:Y:S01]  /*65e0*/  BAR.SYNC.DEFER_BLOCKING 0x6, 0xa0 ;  /* 0x0182800000007b1d */ /* 0x000fe20000010000 */
[C---:B------:R-:W-:Y:S01]  /*65f0*/  IMAD.SHL.U32 R2, R65.reuse, 0x10, RZ ;  /* 0x0000001041027824 */ /* 0x040fe200078e00ff */
[C---:B------:R-:W-:Y:S01]  /*6600*/  LOP3.LUT R66, R65.reuse, 0x60, RZ, 0xc0, !PT ;  /* 0x0000006041427812 */ /* 0x040fe200078ec0ff */
[C---:B------:R-:W-:Y:S01]  /*6610*/  IMAD.SHL.U32 R64, R65.reuse, 0x2, RZ ;  /* 0x0000000241407824 */ /* 0x040fe200078e00ff */
[C---:B------:R-:W-:Y:S01]  /*6620*/  LOP3.LUT R63, R65.reuse, 0x2, RZ, 0xc0, !PT ;  /* 0x00000002413f7812 */ /* 0x040fe200078ec0ff */
[C---:B------:R-:W-:Y:S01]  /*6630*/  IMAD.U32 R23, R65.reuse, 0x10000, RZ ;  /* 0x0001000041177824 */ /* 0x040fe200078e00ff */
[----:B------:R-:W-:Y:S02]  /*6640*/  UMOV UR43, 0x400 ;  /* 0x00000400002b7882 */ /* 0x000fe40000000000 */
[----:B------:R-:W1:Y:S01]  /*6650*/  LDC.64 R50, c[0x0][0x8b0] ;  /* 0x00022c00ff327b82 */ /* 0x000e620000000a00 */
[----:B------:R-:W-:Y:S01]  /*6660*/  ULEA UR43, UR62, UR43, 0x18 ;  /* 0x0000002b3e2b7291 */ /* 0x000fe2000f8ec0ff */
[----:B------:R-:W-:Y:S01]  /*6670*/  LOP3.LUT R3, R2, 0x60, RZ, 0xc0, !PT ;  /* 0x0000006002037812 */ /* 0x000fe200078ec0ff */
[----:B------:R-:W2:Y:S01]  /*6680*/  LDCU.64 UR6, c[0x0][0x890] ;  /* 0x00011200ff0677ac */ /* 0x000ea20008000a00 */
[----:B------:R-:W-:Y:S01]  /*6690*/  LOP3.LUT R65, R65, 0x4, RZ, 0xc0, !PT ;  /* 0x0000000441417812 */ /* 0x000fe200078ec0ff */
[----:B------:R-:W-:Y:S01]  /*66a0*/  IMAD.MOV.U32 R22, RZ, RZ, RZ ;  /* 0x000000ffff167224 */ /* 0x000fe200078e00ff */
[----:B------:R-:W-:Y:S01]  /*66b0*/  LOP3.LUT R64, R3, 0xc, R64, 0xf8, !PT ;  /* 0x0000000c03407812 */ /* 0x000fe200078ef840 */
[----:B------:R-:W-:Y:S01]  /*66c0*/  UIADD3 UR4, UPT, UPT, UR43, 0x200, URZ ;  /* 0x000002002b047890 */ /* 0x000fe2000fffe0ff */
[----:B------:R-:W3:Y:S01]  /*66d0*/  LDC.64 R48, c[0x0][0x8a8] ;  /* 0x00022a00ff307b82 */ /* 0x000ee20000000a00 */
[----:B------:R-:W-:-:S02]  /*66e0*/  LOP3.LUT R23, R23, 0x600000, RZ, 0xc0, !PT ;  /* 0x0060000017177812 */ /* 0x000fc400078ec0ff */
[----:B------:R-:W-:Y:S02]  /*66f0*/  CS2R R60, SRZ ;  /* 0x00000000003c7805 */ /* 0x000fe4000001ff00 */
[----:B------:R-:W-:Y:S01]  /*6700*/  LOP3.LUT R64, R64, 0x790, R2, 0xf8, !PT ;  /* 0x0000079040407812 */ /* 0x000fe200078ef802 */
[----:B------:R-:W4:Y:S01]  /*6710*/  LDCU UR63, c[0x0][0x370] ;  /* 0x00006e00ff3f77ac */ /* 0x000f220008000800 */
[----:B------:R-:W-:Y:S02]  /*6720*/  MOV R56, UR4 ;  /* 0x0000000400387c02 */ /* 0x000fe40008000f00 */
[----:B------:R-:W-:Y:S01]  /*6730*/  MOV R58, RZ ;  /* 0x000000ff003a7202 */ /* 0x000fe20000000f00 */
[----:B------:R-:W1:Y:S01]  /*6740*/  LDCU.64 UR52, c[0x0][0x348] ;  /* 0x00006900ff3477ac */ /* 0x000e620008000a00 */
[----:B------:R-:W4:Y:S01]  /*6750*/  LDS R0, [UR43+0x120] ;  /* 0x0001202bff007984 */ /* 0x000f220008000800 */
[----:B------:R-:W-:Y:S01]  /*6760*/  IMAD R64, R64, 0x4, R56 ;  /* 0x0000000440407824 */ /* 0x000fe200078e0238 */
[----:B------:R-:W1:Y:S01]  /*6770*/  LDCU UR42, c[0x0][0xb0c] ;  /* 0x00016180ff2a77ac */ /* 0x000e620008000800 */
[----:B--2---:R-:W-:-:S02]  /*6780*/  IMAD.U32 R68, RZ, RZ, UR6 ;  /* 0x00000006ff447e24 */ /* 0x004fc4000f8e00ff */
[----:B------:R-:W-:Y:S01]  /*6790*/  IMAD.U32 R67, RZ, RZ, UR7 ;  /* 0x00000007ff437e24 */ /* 0x000fe2000f8e00ff */
[----:B------:R-:W2:Y:S01]  /*67a0*/  LDCU UR38, c[0x0][0xb30] ;  /* 0x00016600ff2677ac */ /* 0x000ea20008000800 */
[--C-:B------:R-:W-:Y:S02]  /*67b0*/  IMAD R63, R63, -0x10, R64.reuse ;  /* 0xfffffff03f3f7824 */ /* 0x100fe400078e0240 */
[----:B------:R-:W-:Y:S01]  /*67c0*/  IMAD R62, R65, -0x10, R64 ;  /* 0xfffffff0413e7824 */ /* 0x000fe200078e0240 */
[----:B------:R-:W1:Y:S01]  /*67d0*/  LDCU.64 UR54, c[0x0][0x888] ;  /* 0x00011100ff3677ac */ /* 0x000e620008000a00 */
[----:B------:R-:W1:Y:S01]  /*67e0*/  LDCU.64 UR40, c[0x0][0xb28] ;  /* 0x00016500ff2877ac */ /* 0x000e620008000a00 */
[----:B------:R-:W1:Y:S01]  /*67f0*/  LDCU.128 UR56, c[0x0][0xb10] ;  /* 0x00016200ff3877ac */ /* 0x000e620008000c00 */
[----:B------:R-:W1:Y:S01]  /*6800*/  LDCU UR61, c[0x0][0x374] ;  /* 0x00006e80ff3d77ac */ /* 0x000e620008000800 */
[----:B------:R-:W-:Y:S01]  /*6810*/  UMOV UR47, URZ ;  /* 0x000000ff002f7c82 */ /* 0x000fe20008000000 */
[----:B------:R-:W-:Y:S01]  /*6820*/  UMOV UR46, URZ ;  /* 0x000000ff002e7c82 */ /* 0x000fe20008000000 */
[----:B-1234-:R-:W-:-:S07]  /*6830*/  IADD3 R23, PT, PT, R0, R23, RZ ;  /* 0x0000001700177210 */ /* 0x01efce0007ffe0ff */
.L_x_182:
[----:B------:R-:W-:Y:S02]  /*6840*/  LEA R0, R58, UR43, 0x3 ;  /* 0x0000002b3a007c11 */ /* 0x000fe4000f8e18ff */
[----:B------:R-:W-:Y:S02]  /*6850*/  SHF.L.U32 R2, R60, 0x1f, RZ ;  /* 0x0000001f3c027819 */ /* 0x000fe400000006ff */
[----:B-1----:R-:W-:Y:S02]  /*6860*/  LEA R4, R58, UR43, 0x4 ;  /* 0x0000002b3a047c11 */ /* 0x002fe4000f8e20ff */
[----:B------:R-:W1:Y:S02]  /*6870*/  SYNCS.PHASECHK.TRANS64.TRYWAIT P0, [R0+URZ+0x70], R2 ;  /* 0x00007002000075a7 */ /* 0x000e6400080011ff */
[----:B-1-3--:R-:W-:Y:S05]  /*6880*/  @!P0 BRA `(.L_x_107) ;  /* 0x00000058001c8947 */ /* 0x00afea0003800000 */
.L_x_237:
[----:B------:R-:W-:Y:S01]  /*6890*/  R2UR UR7, R69 ;  /* 0x00000000450772ca */ /* 0x000fe200000e0000 */
[----:B------:R-:W2:Y:S01]  /*68a0*/  LDS.128 R4, [R4+0x100] ;  /* 0x0001000004047984 */ /* 0x000ea20000000c00 */
[----:B-1----:R-:W-:Y:S01]  /*68b0*/  VIADD R0, R0, 0x80 ;  /* 0x0000008000007836 */ /* 0x002fe20000000000 */
[----:B------:R-:W-:Y:S04]  /*68c0*/  UISETP.GE.AND UP0, UPT, UR39, 0x1, UPT ;  /* 0x000000012700788c */ /* 0x000fe8000bf06270 */
[----:B------:R-:W-:Y:S01]  /*68d0*/  PRMT R0, RZ, 0x654, R0 ;  /* 0x00000654ff007816 */ /* 0x000fe20000000000 */
[----:B------:R-:W-:Y:S01]  /*68e0*/  @!PT LDS RZ, [RZ] ;  /* 0x00000000fffff984 */ /* 0x000fe20000000800 */
[----:B------:R-:W-:Y:S01]  /*68f0*/  @!PT LDS RZ, [RZ] ;  /* 0x00000000fffff984 */ /* 0x000fe20000000800 */
[----:B------:R-:W-:Y:S01]  /*6900*/  @!PT LDS RZ, [RZ] ;  /* 0x00000000fffff984 */ /* 0x000fe20000000800 */
[----:B------:R-:W-:Y:S01]  /*6910*/  @!PT LDS RZ, [RZ] ;  /* 0x00000000fffff984 */ /* 0x000fe20000000800 */
[----:B------:R1:W-:Y:S06]  /*6920*/  MEMBAR.ALL.CTA ;  /* 0x0000000000007992 */ /* 0x0003ec0000008000 */
[----:B-1----:R-:W1:Y:S02]  /*6930*/  FENCE.VIEW.ASYNC.S ;  /* 0x00000000000073c6 */ /* 0x002e640000000000 */
[----:B-1----:R1:W-:Y:S01]  /*6940*/  SYNCS.ARRIVE.TRANS64.RED.A1T0 RZ, [R0+URZ], RZ ;  /* 0x000000ff00ff79a7 */ /* 0x0023e200081004ff */
[----:B--2---:R-:W-:Y:S11]  /*6950*/  LOP3.LUT P0, RZ, R6, 0x1, RZ, 0xc0, !PT ;  /* 0x0000000106ff7812 */ /* 0x004ff6000780c0ff */
[----:B------:R-:W-:Y:S02]  /*6960*/  @!UPT UIADD3 URZ, UPT, UPT, URZ, URZ, URZ ;  /* 0x000000fffffff290 */ /* 0x000fe4000fffe0ff */
[----:B------:R-:W-:Y:S01]  /*6970*/  VOTEU.ANY UP1, P0 ;  /* 0x0000000000ff7886 */ /* 0x000fe20000020100 */
[----:B------:R-:W-:Y:S01]  /*6980*/  PLOP3.LUT P0, PT, PT, PT, UP1, 0x80, 0x8 ;  /* 0x000000000008781c */ /* 0x000fe20003f0f018 */
[----:B------:R-:W-:Y:S06]  /*6990*/  UP2UR UR4, UPR, URZ, 0x2 ;  /* 0x00000002ff047883 */ /* 0x000fec0008000000 */
[----:B------:R-:W-:Y:S06]  /*69a0*/  IMAD.U32 R70, RZ, RZ, UR4 ;  /* 0x00000004ff467e24 */ /* 0x000fec000f8e00ff */
[----:B------:R-:W-:Y:S02]  /*69b0*/  @P0 SHF.R.U32.HI R2, RZ, 0x10, R5 ;  /* 0x00000010ff020819 */ /* 0x000fe40000011605 */
[----:B------:R-:W-:Y:S02]  /*69c0*/  @P0 MOV R3, R4 ;  /* 0x0000000400030202 */ /* 0x000fe40000000f00 */
[----:B------:R-:W-:Y:S02]  /*69d0*/  @P0 R2UR UR4, R2 ;  /* 0x00000000020402ca */ /* 0x000fe400000e0000 */
[----:B------:R-:W-:Y:S02]  /*69e0*/  @P0 LOP3.LUT R4, R5, 0xffff, RZ, 0xc0, !PT ;  /* 0x0000ffff05040812 */ /* 0x000fe400078ec0ff */
[----:B------:R-:W-:Y:S02]  /*69f0*/  @P0 R2UR UR6, R3 ;  /* 0x00000000030602ca */ /* 0x000fe400000e0000 */
[----:B------:R-:W-:Y:S07]  /*6a00*/  @P0 R2UR UR5, R4 ;  /* 0x00000000040502ca */ /* 0x000fee00000e0000 */
[----:B------:R-:W-:Y:S02]  /*6a10*/  @UP1 UMOV UR7, UR4 ;  /* 0x0000000400071c82 */ /* 0x000fe40008000000 */
[----:B------:R-:W-:Y:S02]  /*6a20*/  IMAD.U32 R69, RZ, RZ, UR7 ;  /* 0x00000007ff457e24 */ /* 0x000fe4000f8e00ff */
[----:B------:R-:W-:Y:S02]  /*6a30*/  @UP1 UMOV UR37, UR6 ;  /* 0x0000000600251c82 */ /* 0x000fe40008000000 */
[----:B------:R-:W-:Y:S01]  /*6a40*/  @UP1 UMOV UR36, UR5 ;  /* 0x0000000500241c82 */ /* 0x000fe20008000000 */
[----:B-1----:R-:W-:Y:S05]  /*6a50*/  BRA.U !UP0, `(.L_x_108) ;  /* 0x0000000108cc7547 */ /* 0x002fea000b800000 */
[----:B------:R-:W1:Y:S01]  /*6a60*/  LDCU UR12, c[0x0][0xb20] ;  /* 0x00016400ff0c77ac */ /* 0x000e620008000800 */
[----:B------:R-:W-:Y:S02]  /*6a70*/  UIMAD.WIDE.U32 UR4, UR61, UR59, URZ ;  /* 0x0000003b3d0472a5 */ /* 0x000fe4000f8e00ff */
[----:B------:R-:W-:Y:S02]  /*6a80*/  UIMAD.WIDE.U32 UR6, UR63, UR56, URZ ;  /* 0x000000383f0672a5 */ /* 0x000fe4000f8e00ff */
[----:B------:R-:W-:Y:S02]  /*6a90*/  UISETP.NE.AND UP0, UPT, UR58, 0x1, UPT ;  /* 0x000000013a00788c */ /* 0x000fe4000bf05270 */
[----:B------:R-:W-:Y:S02]  /*6aa0*/  UIMAD.WIDE.U32 UR8, UR36, UR59, URZ ;  /* 0x0000003b240872a5 */ /* 0x000fe4000f8e00ff */
[----:B------:R-:W-:Y:S02]  /*6ab0*/  UIMAD.WIDE.U32 UR10, UR37, UR56, URZ ;  /* 0x00000038250a72a5 */ /* 0x000fe4000f8e00ff */
[----:B------:R-:W-:Y:S02]  /*6ac0*/  UISETP.NE.AND UP1, UPT, UR42, 0x1, UPT ;  /* 0x000000012a00788c */ /* 0x000fe4000bf25270 */
[----:B------:R-:W-:Y:S01]  /*6ad0*/  UISETP.NE.AND UP2, UPT, UR39, 0x1, UPT ;  /* 0x000000012700788c */ /* 0x000fe2000bf45270 */
[----:B------:R-:W-:Y:S02]  /*6ae0*/  UMOV UR4, UR5 ;  /* 0x0000000500047c82 */ /* 0x000fe40008000000 */
[----:B-1----:R-:W-:Y:S03]  /*6af0*/  USHF.R.U32.HI UR5, URZ, UR12, UR4 ;  /* 0x0000000cff057299 */ /* 0x002fe60008011604 */
[----:B------:R-:W-:Y:S02]  /*6b00*/  UMOV UR4, UR7 ;  /* 0x0000000700047c82 */ /* 0x000fe40008000000 */
[----:B------:R-:W-:Y:S02]  /*6b10*/  USHF.R.U32.HI UR7, URZ, UR57, UR4 ;  /* 0x00000039ff077299 */ /* 0x000fe40008011604 */
[----:B------:R-:W-:Y:S02]  /*6b20*/  USEL UR4, UR61, UR5, !UP0 ;  /* 0x000000053d047287 */ /* 0x000fe4000c000000 */
[----:B------:R-:W-:Y:S01]  /*6b30*/  USEL UR7, UR63, UR7, !UP1 ;  /* 0x000000073f077287 */ /* 0x000fe2000c800000 */
[----:B------:R-:W-:Y:S01]  /*6b40*/  UMOV UR5, UR9 ;  /* 0x0000000900057c82 */ /* 0x000fe20008000000 */
[----:B------:R-:W-:Y:S02]  /*6b50*/  UIMAD.WIDE.U32 UR8, UR4, UR40, URZ ;  /* 0x00000028040872a5 */ /* 0x000fe4000f8e00ff */
[----:B------:R-:W-:Y:S03]  /*6b60*/  USHF.R.U32.HI UR6, URZ, UR12, UR5 ;  /* 0x0000000cff067299 */ /* 0x000fe60008011605 */
[----:B------:R-:W-:Y:S01]  /*6b70*/  UMOV UR5, UR11 ;  /* 0x0000000b00057c82 */ /* 0x000fe20008000000 */
[----:B------:R-:W-:Y:S02]  /*6b80*/  UIMAD.WIDE.U32 UR10, UR7, UR40, URZ ;  /* 0x00000028070a72a5 */ /* 0x000fe4000f8e00ff */
[----:B------:R-:W-:Y:S02]  /*6b90*/  USHF.R.U32.HI UR12, URZ, UR57, UR5 ;  /* 0x00000039ff0c7299 */ /* 0x000fe40008011605 */
[----:B------:R-:W-:Y:S01]  /*6ba0*/  USEL UR6, UR36, UR6, !UP0 ;  /* 0x0000000624067287 */ /* 0x000fe2000c000000 */
[----:B------:R-:W-:Y:S02]  /*6bb0*/  UMOV UR5, UR9 ;  /* 0x0000000900057c82 */ /* 0x000fe40008000000 */
[----:B------:R-:W-:Y:S01]  /*6bc0*/  UMOV UR10, UR11 ;  /* 0x0000000b000a7c82 */ /* 0x000fe20008000000 */
[----:B------:R-:W-:Y:S02]  /*6bd0*/  @UP2 USHF.R.U32.HI UR4, URZ, UR41, UR5 ;  /* 0x00000029ff042299 */ /* 0x000fe40008011605 */
[----:B------:R-:W-:Y:S02]  /*6be0*/  @UP2 USHF.R.U32.HI UR7, URZ, UR41, UR10 ;  /* 0x00000029ff072299 */ /* 0x000fe4000801160a */
[----:B------:R-:W-:Y:S02]  /*6bf0*/  UIMAD UR4, UR39, UR4, URZ ;  /* 0x00000004270472a4 */ /* 0x000fe4000f8e02ff */
[----:B------:R-:W-:Y:S02]  /*6c00*/  UIMAD.WIDE.U32 UR10, UR6, UR40, URZ ;  /* 0x00000028060a72a5 */ /* 0x000fe4000f8e00ff */
[----:B------:R-:W-:Y:S02]  /*6c10*/  USEL UR5, UR37, UR12, !UP1 ;  /* 0x0000000c25057287 */ /* 0x000fe4000c800000 */
[----:B------:R-:W-:Y:S02]  /*6c20*/  UIMAD UR8, UR39, UR7, URZ ;  /* 0x00000007270872a4 */ /* 0x000fe4000f8e02ff */
[----:B------:R-:W-:Y:S03]  /*6c30*/  UISETP.GE.AND UP0, UPT, UR6, UR4, UPT ;  /* 0x000000040600728c */ /* 0x000fe6000bf06270 */
[----:B------:R-:W-:Y:S01]  /*6c40*/  UMOV UR4, UR11 ;  /* 0x0000000b00047c82 */ /* 0x000fe20008000000 */
[----:B------:R-:W-:Y:S02]  /*6c50*/  UISETP.GE.OR UP0, UPT, UR5, UR8, UP0 ;  /* 0x000000080500728c */ /* 0x000fe40008706670 */
[----:B------:R-:W-:Y:S02]  /*6c60*/  USHF.R.U32.HI UR4, URZ, UR41, UR4 ;  /* 0x00000029ff047299 */ /* 0x000fe40008011604 */
[----:B------:R-:W-:Y:S02]  /*6c70*/  UIMAD.WIDE.U32 UR8, UR5, UR40, URZ ;  /* 0x00000028050872a5 */ /* 0x000fe4000f8e00ff */
[----:B------:R-:W-:Y:S02]  /*6c80*/  USEL UR11, UR6, UR4, !UP2 ;  /* 0x00000004060b7287 */ /* 0x000fe4000d000000 */
[----:B------:R-:W-:Y:S02]  /*6c90*/  UIADD3 UR8, UPT, UPT, -UR5, URZ, URZ ;  /* 0x000000ff05087290 */ /* 0x000fe4000fffe1ff */
[----:B------:R-:W-:Y:S01]  /*6ca0*/  UIADD3 UR10, UPT, UPT, -UR11, URZ, URZ ;  /* 0x000000ff0b0a7290 */ /* 0x000fe2000fffe1ff */
[----:B------:R-:W-:Y:S01]  /*6cb0*/  @!UP0 UMOV UR4, UR9 ;  /* 0x0000000900048c82 */ /* 0x000fe20008000000 */
[----:B------:R-:W-:Y:S02]  /*6cc0*/  UIADD3 UR9, UPT, UPT, -UR6, URZ, URZ ;  /* 0x000000ff06097290 */ /* 0x000fe4000fffe1ff */
[----:B------:R-:W-:Y:S02]  /*6cd0*/  @!UP0 USHF.R.U32.HI UR4, URZ, UR41, UR4 ;  /* 0x00000029ff048299 */ /* 0x000fe40008011604 */
[----:B------:R-:W-:Y:S02]  /*6ce0*/  UIMAD UR10, UR39, UR10, UR6 ;  /* 0x0000000a270a72a4 */ /* 0x000fe4000f8e0206 */
[----:B------:R-:W-:Y:S04]  /*6cf0*/  @!UP0 USEL UR4, UR5, UR4, !UP2 ;  /* 0x0000000405048287 */ /* 0x000fe8000d000000 */
[----:B------:R-:W-:Y:S02]  /*6d00*/  @!UP0 UIMAD UR10, UR7, UR10, UR4 ;  /* 0x0000000a070a82a4 */ /* 0x000fe4000f8e0204 */
[----:B------:R-:W-:Y:S02]  /*6d10*/  @!UP0 UIADD3 UR11, UPT, UPT, UR11, -UR4, URZ ;  /* 0x800000040b0b8290 */ /* 0x000fe4000fffe0ff */
[----:B------:R-:W-:Y:S02]  /*6d20*/  UIMAD UR7, UR42, UR8, UR37 ;  /* 0x000000082a0772a4 */ /* 0x000fe4000f8e0225 */
[----:B------:R-:W-:Y:S02]  /*6d30*/  @!UP0 UIMAD UR6, UR11, UR39, UR5 ;  /* 0x000000270b0682a4 */ /* 0x000fe4000f8e0205 */
[----:B------:R-:W-:Y:S01]  /*6d40*/  UIMAD UR4, UR58, UR9, UR36 ;  /* 0x000000093a0472a4 */ /* 0x000fe2000f8e0224 */
[----:B------:R-:W-:Y:S02]  /*6d50*/  @!UP0 UMOV UR5, UR10 ;  /* 0x0000000a00058c82 */ /* 0x000fe40008000000 */
[----:B------:R-:W-:Y:S02]  /*6d60*/  UIMAD UR37, UR5, UR42, UR7 ;  /* 0x0000002a052572a4 */ /* 0x000fe4000f8e0207 */
[----:B------:R-:W-:Y:S11]  /*6d70*/  UIMAD UR36, UR6, UR58, UR4 ;  /* 0x0000003a062472a4 */ /* 0x000ff6000f8e0204 */
[----:B------:R-:W-:Y:S01]  /*6d80*/  @!UPT UIADD3 URZ, UPT, UPT, URZ, URZ, URZ ;  /* 0x000000fffffff290 */ /* 0x000fe2000fffe0ff */
.L_x_108:
[----:B------:R-:W-:Y:S01]  /*6d90*/  UISETP.NE.AND UP0, UPT, UR38, 0x1, UPT ;  /* 0x000000012600788c */ /* 0x000fe2000bf05270 */
[----:B------:R-:W-:Y:S01]  /*6da0*/  LOP3.LUT P0, RZ, R56, 0x1b0, RZ, 0xc0, !PT ;  /* 0x000001b038ff7812 */ /* 0x000fe2000780c0ff */
[----:B------:R-:W-:Y:S01]  /*6db0*/  USHF.L.U32 UR50, UR24, 0x7, URZ ;  /* 0x0000000718327899 */ /* 0x000fe200080006ff */
[----:B------:R-:W-:Y:S01]  /*6dc0*/  BSSY.RECONVERGENT B6, `(.L_x_109) ;  /* 0x0000034000067945 */ /* 0x000fe20003800200 */
[----:B------:R-:W-:Y:S01]  /*6dd0*/  USHF.L.U32 UR49, UR28, 0x7, URZ ;  /* 0x000000071c317899 */ /* 0x000fe200080006ff */
[----:B------:R-:W-:Y:S06]  /*6de0*/  IADD3 R58, PT, PT, R58, 0x1, RZ ;  /* 0x000000013a3a7810 */ /* 0x000fec0007ffe0ff */
[----:B------:R-:W1:Y:S01]  /*6df0*/  @!UP0 LDCU.128 UR12, c[0x0][0xb10] ;  /* 0x00016200ff0c87ac */ /* 0x000e620008000c00 */
[----:B------:R-:W2:Y:S01]  /*6e00*/  @!UP0 LDCU UR5, c[0x0][0xb0c] ;  /* 0x00016180ff0587ac */ /* 0x000ea20008000800 */
[----:B------:R-:W3:Y:S01]  /*6e10*/  @!UP0 LDCU UR10, c[0x0][0xb20] ;  /* 0x00016400ff0a87ac */ /* 0x000ee20008000800 */
[----:B-1----:R-:W-:Y:S02]  /*6e20*/  UIMAD.WIDE.U32 UR8, UR37, UR12, URZ ;  /* 0x0000000c250872a5 */ /* 0x002fe4000f8e00ff */
[----:B------:R-:W-:Y:S02]  /*6e30*/  UIMAD.WIDE.U32 UR6, UR36, UR15, URZ ;  /* 0x0000000f240672a5 */ /* 0x000fe4000f8e00ff */
[----:B------:R-:W-:Y:S03]  /*6e40*/  @!UP0 UISETP.NE.AND UP1, UPT, UR14, 0x1, UPT ;  /* 0x000000010e00888c */ /* 0x000fe6000bf25270 */
[----:B------:R-:W-:Y:S01]  /*6e50*/  @!UP0 UMOV UR4, UR9 ;  /* 0x0000000900048c82 */ /* 0x000fe20008000000 */
[----:B--2---:R-:W-:Y:S02]  /*6e60*/  @!UP0 UISETP.NE.AND UP2, UPT, UR5, 0x1, UPT ;  /* 0x000000010500888c */ /* 0x004fe4000bf45270 */
[----:B------:R-:W-:Y:S01]  /*6e70*/  @!UP0 USHF.R.U32.HI UR4, URZ, UR13, UR4 ;  /* 0x0000000dff048299 */ /* 0x000fe20008011604 */
[----:B------:R-:W-:Y:S02]  /*6e80*/  @!UP0 UMOV UR6, UR7 ;  /* 0x0000000700068c82 */ /* 0x000fe40008000000 */
[----:B---3--:R-:W-:Y:S02]  /*6e90*/  @!UP0 USHF.R.U32.HI UR6, URZ, UR10, UR6 ;  /* 0x0000000aff068299 */ /* 0x008fe40008011606 */
[----:B------:R-:W-:Y:S02]  /*6ea0*/  @!UP0 USEL UR7, UR37, UR4, !UP2 ;  /* 0x0000000425078287 */ /* 0x000fe4000d000000 */
[----:B------:R-:W-:Y:S04]  /*6eb0*/  @!UP0 USEL UR6, UR36, UR6, !UP1 ;  /* 0x0000000624068287 */ /* 0x000fe8000c800000 */
[----:B------:R-:W-:Y:S02]  /*6ec0*/  @!UP0 UIADD3 UR4, UPT, UPT, -UR7, UR6, URZ ;  /* 0x0000000607048290 */ /* 0x000fe4000fffe1ff */
[----:B------:R-:W-:Y:S02]  /*6ed0*/  @!UP0 UIADD3 UR6, UPT, UPT, UR7, -UR6, URZ ;  /* 0x8000000607068290 */ /* 0x000fe4000fffe0ff */
[----:B------:R-:W-:Y:S02]  /*6ee0*/  @!UP0 UIMAD UR37, UR4, UR5, UR37 ;  /* 0x00000005042582a4 */ /* 0x000fe4000f8e0225 */
[----:B------:R-:W-:Y:S01]  /*6ef0*/  @!UP0 UIMAD UR36, UR6, UR14, UR36 ;  /* 0x0000000e062482a4 */ /* 0x000fe2000f8e0224 */
[----:B------:R-:W-:Y:S11]  /*6f00*/  @!P0 BRA `(.L_x_110) ;  /* 0x00000000007c8947 */ /* 0x000ff60003800000 */
[----:B------:R-:W1:Y:S01]  /*6f10*/  LDCU.64 UR8, c[0x4][0x80] ;  /* 0x01001000ff0877ac */ /* 0x000e620008000a00 */
[----:B------:R-:W-:Y:S01]  /*6f20*/  MOV R2, 0x0 ;  /* 0x0000000000027802 */ /* 0x000fe20000000f00 */
[----:B------:R-:W-:Y:S02]  /*6f30*/  HFMA2 R12, -RZ, RZ, 0, 5.9604644775390625e-08 ;  /* 0x00000001ff0c7431 */ /* 0x000fe400000001ff */
[----:B------:R-:W-:Y:S01]  /*6f40*/  IMAD.MOV.U32 R8, RZ, RZ, 0x70 ;  /* 0x00000070ff087424 */ /* 0x000fe200078e00ff */
[----:B------:R2:W3:Y:S01]  /*6f50*/  LDC.64 R14, c[0x4][R2] ;  /* 0x01000000020e7b82 */ /* 0x0004e20000000a00 */
[----:B------:R-:W4:Y:S01]  /*6f60*/  LDCU.64 UR6, c[0x4][0x88] ;  /* 0x01001100ff0677ac */ /* 0x000f220008000a00 */
[----:B------:R-:W-:Y:S01]  /*6f70*/  IMAD.MOV.U32 R13, RZ, RZ, RZ ;  /* 0x000000ffff0d7224 */ /* 0x000fe200078e00ff */
[----:B------:R-:W2:Y:S01]  /*6f80*/  LDCU.64 UR4, c[0x4][0x8] ;  /* 0x01000100ff0477ac */ /* 0x000ea20008000a00 */
[----:B-1----:R-:W-:Y:S01]  /*6f90*/  MOV R5, UR9 ;  /* 0x0000000900057c02 */ /* 0x002fe20008000f00 */
[----:B------:R-:W-:Y:S01]  /*6fa0*/  IMAD.U32 R4, RZ, RZ, UR8 ;  /* 0x00000008ff047e24 */ /* 0x000fe2000f8e00ff */
[----:B----4-:R-:W-:Y:S01]  /*6fb0*/  MOV R7, UR7 ;  /* 0x0000000700077c02 */ /* 0x010fe20008000f00 */
[----:B------:R-:W-:Y:S01]  /*6fc0*/  IMAD.U32 R6, RZ, RZ, UR6 ;  /* 0x00000006ff067e24 */ /* 0x000fe2000f8e00ff */
[----:B--2---:R-:W-:Y:S01]  /*6fd0*/  MOV R11, UR5 ;  /* 0x00000005000b7c02 */ /* 0x004fe20008000f00 */
[----:B------:R-:W-:Y:S02]  /*6fe0*/  IMAD.U32 R10, RZ, RZ, UR4 ;  /* 0x00000004ff0a7e24 */ /* 0x000fe4000f8e00ff */
[----:B------:R-:W-:Y:S07]  /*6ff0*/  LEPC R20, `(.L_x_111) ;  /* 0x000000001014794e */ /* 0x000fee0000000000 */
[----:B---3-5:R-:W-:Y:S05]  /*7000*/  CALL.ABS.NOINC R14 ;  /* 0x000000000e007343 */ /* 0x028fea0003c00000 */
.L_x_111:
[----:B------:R-:W1:Y:S01]  /*7010*/  LDCU.64 UR8, c[0x4][0x80] ;  /* 0x01001000ff0877ac */ /* 0x000e620008000a00 */
[----:B------:R-:W2:Y:S01]  /*7020*/  LDC.64 R2, c[0x4][R2] ;  /* 0x0100000002027b82 */ /* 0x000ea20000000a00 */
[----:B------:R-:W-:Y:S02]  /*7030*/  HFMA2 R12, -RZ, RZ, 0, 5.9604644775390625e-08 ;  /* 0x00000001ff0c7431 */ /* 0x000fe400000001ff */
[----:B------:R-:W-:Y:S02]  /*7040*/  IMAD.MOV.U32 R8, RZ, RZ, 0x70 ;  /* 0x00000070ff087424 */ /* 0x000fe400078e00ff */
[----:B------:R-:W-:Y:S01]  /*7050*/  IMAD.MOV.U32 R13, RZ, RZ, RZ ;  /* 0x000000ffff0d7224 */ /* 0x000fe200078e00ff */
[----:B------:R-:W3:Y:S01]  /*7060*/  LDCU.64 UR6, c[0x4][0x88] ;  /* 0x01001100ff0677ac */ /* 0x000ee20008000a00 */
[----:B------:R-:W4:Y:S01]  /*7070*/  LDCU.64 UR4, c[0x4][0x8] ;  /* 0x01000100ff0477ac */ /* 0x000f220008000a00 */
[----:B-1----:R-:W-:Y:S02]  /*7080*/  MOV R4, UR8 ;  /* 0x0000000800047c02 */ /* 0x002fe40008000f00 */
[----:B------:R-:W-:Y:S02]  /*7090*/  MOV R5, UR9 ;  /* 0x0000000900057c02 */ /* 0x000fe40008000f00 */
[----:B---3--:R-:W-:Y:S01]  /*70a0*/  MOV R7, UR7 ;  /* 0x0000000700077c02 */ /* 0x008fe20008000f00 */
[----:B------:R-:W-:Y:S01]  /*70b0*/  IMAD.U32 R6, RZ, RZ, UR6 ;  /* 0x00000006ff067e24 */ /* 0x000fe2000f8e00ff */
[----:B----4-:R-:W-:Y:S01]  /*70c0*/  MOV R11, UR5 ;  /* 0x00000005000b7c02 */ /* 0x010fe20008000f00 */
[----:B------:R-:W-:Y:S02]  /*70d0*/  IMAD.U32 R10, RZ, RZ, UR4 ;  /* 0x00000004ff0a7e24 */ /* 0x000fe4000f8e00ff */
[----:B------:R-:W-:Y:S07]  /*70e0*/  LEPC R20, `(.L_x_110) ;  /* 0x000000001014794e */ /* 0x000fee0000000000 */
[----:B--2---:R-:W-:Y:S05]  /*70f0*/  CALL.ABS.NOINC R2 ;  /* 0x0000000002007343 */ /* 0x004fea0003c00000 */
.L_x_110:
[----:B------:R-:W-:Y:S05]  /*7100*/  BSYNC.RECONVERGENT B6 ;  /* 0x0000000000067941 */ /* 0x000fea0003800200 */
.L_x_109:
[----:B------:R-:W-:Y:S02]  /*7110*/  R2UR UR6, R55 ;  /* 0x00000000370672ca */ /* 0x000fe400000e0000 */
[----:B------:R-:W-:Y:S02]  /*7120*/  R2UR UR5, R68 ;  /* 0x00000000440572ca */ /* 0x000fe400000e0000 */
[----:B------:R-:W-:Y:S02]  /*7130*/  R2UR UR4, R67 ;  /* 0x00000000430472ca */ /* 0x000fe400000e0000 */
[----:B------:R-:W-:Y:S02]  /*7140*/  ISETP.NE.U32.AND P4, PT, R50, RZ, PT ;  /* 0x000000ff3200720c */ /* 0x000fe40003f85070 */
[----:B------:R-:W-:Y:S02]  /*7150*/  ISETP.NE.U32.AND P2, PT, RZ, UR54, PT ;  /* 0x00000036ff007c0c */ /* 0x000fe4000bf45070 */
[----:B------:R-:W-:Y:S02]  /*7160*/  ISETP.NE.AND.EX P4, PT, R51, RZ, PT, P4 ;  /* 0x000000ff3300720c */ /* 0x000fe40003f85340 */
[----:B------:R-:W-:Y:S01]  /*7170*/  ISETP.NE.AND.EX P2, PT, RZ, UR55, PT, P2 ;  /* 0x00000037ff007c0c */ /* 0x000fe2000bf45320 */
[----:B------:R-:W-:Y:S02]  /*7180*/  UISETP.NE.AND UP2, UPT, UR6, URZ, UPT ;  /* 0x000000ff0600728c */ /* 0x000fe4000bf45270 */
[----:B------:R-:W-:Y:S04]  /*7190*/  UISETP.NE.U32.AND UP0, UPT, UR5, URZ, UPT ;  /* 0x000000ff0500728c */ /* 0x000fe8000bf05070 */
[----:B------:R-:W-:Y:S01]  /*71a0*/  UISETP.NE.AND.EX UP1, UPT, UR4, URZ, UPT, UP0 ;  /* 0x000000ff0400728c */ /* 0x000fe2000bf25300 */
[----:B------:R-:W-:Y:S01]  /*71b0*/  PLOP3.LUT P1, PT, PT, PT, UP2, 0x80, 0x8 ;  /* 0x000000000008781c */ /* 0x000fe20003f2f028 */
[----:B------:R-:W-:Y:S03]  /*71c0*/  UPLOP3.LUT UP0, UPT, UPT, UPT, UPT, 0x40, 0x4 ;  /* 0x000000000004789c */ /* 0x000fe60003f0e870 */
[----:B------:R-:W-:Y:S06]  /*71d0*/  @UP2 UPLOP3.LUT UP0, UPT, UPT, UPT, UP1, 0x80, 0x8 ;  /* 0x000000000008289c */ /* 0x000fec0003f0f010 */
[----:B------:R-:W-:Y:S01]  /*71e0*/  PLOP3.LUT P0, PT, PT, PT, UP0, 0x80, 0x8 ;  /* 0x000000000008781c */ /* 0x000fe20003f0f008 */
[----:B------:R-:W-:Y:S01]  /*71f0*/  @!UPT UIADD3 URZ, UPT, UPT, URZ, URZ, URZ ;  /* 0x000000fffffff290 */ /* 0x000fe2000fffe0ff */
[----:B------:R-:W-:Y:S11]  /*7200*/  BRA.U !UP1, `(.L_x_112) ;  /* 0x0000000109407547 */ /* 0x000ff6000b800000 */
[----:B------:R-:W-:Y:S01]  /*7210*/  UISETP.NE.U32.AND UP0, UPT, UR54, URZ, UPT ;  /* 0x000000ff3600728c */ /* 0x000fe2000bf05070 */
[----:B------:R-:W-:Y:S01]  /*7220*/  R2UR UR6, R68 ;  /* 0x00000000440672ca */ /* 0x000fe200000e0000 */
[----:B------:R-:W1:Y:S01]  /*7230*/  LDCU.64 UR8, c[0x0][0x358] ;  /* 0x00006b00ff0877ac */ /* 0x000e620008000a00 */
[----:B------:R-:W-:Y:S02]  /*7240*/  HFMA2 R26, -RZ, RZ, 0, 5.9604644775390625e-08 ;  /* 0x00000001ff1a7431 */ /* 0x000fe400000001ff */
[----:B------:R-:W-:Y:S01]  /*7250*/  IMAD.MOV.U32 R0, RZ, RZ, 0x1 ;  /* 0x00000001ff007424 */ /* 0x000fe200078e00ff */
[----:B------:R-:W-:Y:S06]  /*7260*/  UISETP.NE.AND.EX UP0, UPT, UR55, URZ, UPT, UP0 ;  /* 0x000000ff3700728c */ /* 0x000fec000bf05300 */
[----:B------:R-:W-:Y:S05]  /*7270*/  PLOP3.LUT P3, PT, PT, PT, UP0, 0x80, 0x8 ;  /* 0x000000000008781c */ /* 0x000fea0003f6f008 */
[----:B------:R-:W2:Y:S01]  /*7280*/  @UP0 LDCU.64 UR4, c[0x0][0x888] ;  /* 0x00011100ff0407ac */ /* 0x000ea20008000a00 */
[----:B------:R-:W-:Y:S07]  /*7290*/  @UP0 UIMAD UR6, UR60, UR6, URZ ;  /* 0x000000063c0602a4 */ /* 0x000fee000f8e02ff */
[----:B------:R-:W-:Y:S01]  /*72a0*/  @!P3 PRMT R26, R0, 0x7610, R26 ;  /* 0x00007610001ab816 */ /* 0x000fe2000000001a */
[----:B--2---:R-:W-:Y:S06]  /*72b0*/  @UP0 UIMAD.WIDE UR4, UR6, 0x4, UR4 ;  /* 0x00000004060408a5 */ /* 0x004fec000f8e0204 */
[----:B------:R-:W-:Y:S02]  /*72c0*/  IMAD.U32 R2, RZ, RZ, UR4 ;  /* 0x00000004ff027e24 */ /* 0x000fe4000f8e00ff */
[----:B------:R-:W-:Y:S03]  /*72d0*/  IMAD.U32 R3, RZ, RZ, UR5 ;  /* 0x00000005ff037e24 */ /* 0x000fe6000f8e00ff */
[----:B------:R-:W2:Y:S02]  /*72e0*/  @!UP0 LDCU UR4, c[0x0][0x880] ;  /* 0x00011000ff0487ac */ /* 0x000ea40008000800 */
[----:B-1---5:R1:W5:Y:S02]  /*72f0*/  @P3 LDG.E R27, desc[UR8][R2.64] ;  /* 0x00000008021b3981 */ /* 0x022364000c1e1900 */
[----:B-12---:R-:W-:Y:S02]  /*7300*/  @!P3 MOV R27, UR4 ;  /* 0x00000004001bbc02 */ /* 0x006fe40008000f00 */
.L_x_112:
[----:B------:R-:W-:Y:S05]  /*7310*/  @!P4 BRA `(.L_x_113) ;  /* 0x000000000024c947 */ /* 0x000fea0003800000 */
[----:B------:R-:W-:Y:S01]  /*7320*/  ISETP.NE.U32.AND P3, PT, R48, RZ, PT ;  /* 0x000000ff3000720c */ /* 0x000fe20003f65070 */
[----:B------:R-:W1:Y:S03]  /*7330*/  LDCU.64 UR4, c[0x0][0x358] ;  /* 0x00006b00ff0477ac */ /* 0x000e660008000a00 */
[----:B------:R-:W-:Y:S11]  /*7340*/  ISETP.NE.AND.EX P3, PT, R49, RZ, PT, P3 ;  /* 0x000000ff3100720c */ /* 0x000ff60003f65330 */
[----:B------:R-:W-:Y:S02]  /*7350*/  @!UPT UIADD3 URZ, UPT, UPT, URZ, URZ, URZ ;  /* 0x000000fffffff290 */ /* 0x000fe4000fffe0ff */
[----:B------:R-:W2:Y:S01]  /*7360*/  @P3 LDC.64 R2, c[0x0][0x8a8] ;  /* 0x00022a00ff023b82 */ /* 0x000ea20000000a00 */
[----:B------:R-:W-:Y:S04]  /*7370*/  @P3 IMAD R0, R50, UR60, RZ ;  /* 0x0000003c32003c24 */ /* 0x000fe8000f8e02ff */
[----:B--2---:R-:W-:Y:S05]  /*7380*/  @P3 IMAD.WIDE R2, R0, 0x4, R2 ;  /* 0x0000000400023825 */ /* 0x004fea00078e0202 */
[----:B-1---5:R1:W5:Y:S02]  /*7390*/  @P3 LDG.E R24, desc[UR4][R2.64] ;  /* 0x0000000402183981 */ /* 0x022364000c1e1900 */
[----:B-1----:R-:W2:Y:S02]  /*73a0*/  @!P3 LDC R24, c[0x0][0x8a0] ;  /* 0x00022800ff18bb82 */ /* 0x002ea40000000800 */
.L_x_113:
[----:B-----5:R-:W-:Y:S01]  /*73b0*/  FSETP.NEU.AND P3, PT, R27, RZ, PT ;  /* 0x000000ff1b00720b */ /* 0x020fe20003f6d000 */
[----:B------:R-:W-:Y:S01]  /*73c0*/  BSSY B1, `(.L_x_114) ;  /* 0x0000038000017945 */ /* 0x000fe20003800000 */
[----:B------:R-:W-:Y:S01]  /*73d0*/  SEL R3, RZ, 0xffffffff, P2 ;  /* 0xffffffffff037807 */ /* 0x000fe20001000000 */
[----:B------:R-:W-:Y:S01]  /*73e0*/  IMAD.MOV.U32 R74, RZ, RZ, 0x1 ;  /* 0x00000001ff4a7424 */ /* 0x000fe200078e00ff */
[----:B------:R-:W-:Y:S01]  /*73f0*/  @P1 LOP3.LUT P2, RZ, R26, 0xff, RZ, 0xc0, !PT ;  /* 0x000000ff1aff1812 */ /* 0x000fe2000784c0ff */
[C---:B------:R-:W-:Y:S01]  /*7400*/  IMAD R25, R22.reuse, 0x80, R23 ;  /* 0x0000008016197824 */ /* 0x040fe200078e0217 */
[----:B------:R-:W-:Y:S01]  /*7410*/  @P1 SEL R0, RZ, 0xffffffff, P3 ;  /* 0xffffffffff001807 */ /* 0x000fe20001800000 */
[----:B------:R-:W-:Y:S01]  /*7420*/  IMAD R59, R65, -0x10, R63 ;  /* 0xfffffff0413b7824 */ /* 0x000fe200078e023f */
[----:B------:R-:W-:Y:S01]  /*7430*/  LEA R72, R22, UR43, 0x3 ;  /* 0x0000002b16487c11 */ /* 0x000fe2000f8e18ff */
[----:B------:R-:W-:Y:S01]  /*7440*/  IMAD.MOV.U32 R73, RZ, RZ, RZ ;  /* 0x000000ffff497224 */ /* 0x000fe200078e00ff */
[C---:B------:R-:W-:Y:S02]  /*7450*/  @P0 SEL R0, R3.reuse, R0, !P2 ;  /* 0x0000000003000207 */ /* 0x040fe40005000000 */
[----:B------:R-:W-:Y:S02]  /*7460*/  CS2R R46, SRZ ;  /* 0x00000000002e7805 */ /* 0x000fe4000001ff00 */
[----:B------:R-:W-:Y:S02]  /*7470*/  PLOP3.LUT P2, PT, PT, PT, UP1, 0x80, 0x8 ;  /* 0x000000000008781c */ /* 0x000fe40003f4f018 */
[----:B------:R-:W-:Y:S02]  /*7480*/  CS2R R44, SRZ ;  /* 0x00000000002c7805 */ /* 0x000fe4000001ff00 */
[----:B------:R-:W-:Y:S02]  /*7490*/  @P1 LOP3.LUT R0, R0, 0x1, RZ, 0xc0, !PT ;  /* 0x0000000100001812 */ /* 0x000fe400078ec0ff */
[----:B------:R-:W-:Y:S02]  /*74a0*/  CS2R R42, SRZ ;  /* 0x00000000002a7805 */ /* 0x000fe4000001ff00 */
[----:B------:R-:W-:Y:S02]  /*74b0*/  LOP3.LUT P4, R57, R26, 0xff, RZ, 0xc0, !PT ;  /* 0x000000ff1a397812 */ /* 0x000fe4000788c0ff */
[----:B------:R-:W-:Y:S02]  /*74c0*/  CS2R R40, SRZ ;  /* 0x0000000000287805 */ /* 0x000fe4000001ff00 */
[----:B------:R-:W-:Y:S02]  /*74d0*/  ISETP.NE.U32.OR P5, PT, R0, 0x1, !P1 ;  /* 0x000000010000780c */ /* 0x000fe40004fa5470 */
[----:B------:R-:W-:Y:S02]  /*74e0*/  CS2R R38, SRZ ;  /* 0x0000000000267805 */ /* 0x000fe4000001ff00 */
[----:B------:R-:W-:Y:S02]  /*74f0*/  SEL R2, RZ, 0xffffffff, P3 ;  /* 0xffffffffff027807 */ /* 0x000fe40001800000 */
[----:B------:R-:W-:Y:S02]  /*7500*/  CS2R R36, SRZ ;  /* 0x0000000000247805 */ /* 0x000fe4000001ff00 */
[----:B------:R-:W-:Y:S02]  /*7510*/  P2R R71, PR, RZ, 0x20 ;  /* 0x00000020ff477803 */ /* 0x000fe40000000000 */
[----:B------:R-:W-:Y:S02]  /*7520*/  CS2R R34, SRZ ;  /* 0x0000000000227805 */ /* 0x000fe4000001ff00 */
[----:B------:R-:W-:Y:S02]  /*7530*/  CS2R R32, SRZ ;  /* 0x0000000000207805 */ /* 0x000fe4000001ff00 */
[----:B------:R-:W-:Y:S04]  /*7540*/  @P2 SEL R2, R3, R2, !P4 ;  /* 0x0000000203022207 */ /* 0x000fe80006000000 */
[----:B------:R-:W-:Y:S02]  /*7550*/  LOP3.LUT R2, R2, 0x1, RZ, 0xc0, !PT ;  /* 0x0000000102027812 */ /* 0x000fe400078ec0ff */
[----:B------:R-:W-:Y:S02]  /*7560*/  @P5 SHF.L.U32 R0, RZ, 0x1f, RZ ;  /* 0x0000001fff005819 */ /* 0x000fe400000006ff */
[----:B------:R-:W-:Y:S02]  /*7570*/  ISETP.NE.U32.AND P2, PT, R2, 0x1, PT ;  /* 0x000000010200780c */ /* 0x000fe40003f45070 */
[----:B------:R1:W3:Y:S02]  /*7580*/  @P5 SYNCS.PHASECHK.TRANS64.TRYWAIT P1, [UR43+0x20], R0 ;  /* 0x00002000ff0055a7 */ /* 0x0002e4000802112b */
[----:B------:R-:W-:Y:S02]  /*7590*/  P2R R75, PR, RZ, 0x4 ;  /* 0x00000004ff4b7803 */ /* 0x000fe40000000000 */
[----:B-1----:R-:W-:Y:S04]  /*75a0*/  SHF.L.U32 R0, R61, 0x1f, RZ ;  /* 0x0000001f3d007819 */ /* 0x002fe800000006ff */
[----:B------:R1:W4:Y:S01]  /*75b0*/  SYNCS.PHASECHK.TRANS64.TRYWAIT P0, [R72+URZ+0x90], R0 ;  /* 0x00009000480075a7 */ /* 0x00032200080011ff */
[----:B---3--:R-:W-:Y:S01]  /*75c0*/  @P5 SEL R74, RZ, 0x1, !P1 ;  /* 0x00000001ff4a5807 */ /* 0x008fe20004800000 */
[----:B-1----:R-:W-:Y:S06]  /*75d0*/  @!P5 BRA `(.L_x_115) ;  /* 0x000000000058d947 */ /* 0x002fec0003800000 */
[----:B------:R-:W-:Y:S01]  /*75e0*/  IMAD.MOV.U32 R46, RZ, RZ, RZ ;  /* 0x000000ffff2e7224 */ /* 0x000fe200078e00ff */
[----:B------:R-:W-:Y:S01]  /*75f0*/  ISETP.NE.AND P1, PT, R74, RZ, PT ;  /* 0x000000ff4a00720c */ /* 0x000fe20003f25270 */
[----:B------:R-:W-:Y:S01]  /*7600*/  BSSY B0, `(.L_x_116) ;  /* 0x000000c000007945 */ /* 0x000fe20003800000 */
[----:B------:R-:W-:Y:S02]  /*7610*/  CS2R R34, SRZ ;  /* 0x0000000000227805 */ /* 0x000fe4000001ff00 */
[----:B------:R-:W-:Y:S02]  /*7620*/  CS2R R32, SRZ ;  /* 0x0000000000207805 */ /* 0x000fe4000001ff00 */
[----:B------:R-:W-:Y:S02]  /*7630*/  CS2R R38, SRZ ;  /* 0x0000000000267805 */ /* 0x000fe4000001ff00 */
[----:B------:R-:W-:Y:S02]  /*7640*/  CS2R R36, SRZ ;  /* 0x0000000000247805 */ /* 0x000fe4000001ff00 */
[----:B------:R-:W-:Y:S02]  /*7650*/  CS2R R42, SRZ ;  /* 0x00000000002a7805 */ /* 0x000fe4000001ff00 */
[----:B------:R-:W-:Y:S02]  /*7660*/  CS2R R40, SRZ ;  /* 0x0000000000287805 */ /* 0x000fe4000001ff00 */
[----:B------:R-:W-:Y:S01]  /*7670*/  CS2R R44, SRZ ;  /* 0x00000000002c7805 */ /* 0x000fe2000001ff00 */
[----:B------:R-:W-:Y:S06]  /*7680*/  @P1 BRA `(.L_x_117) ;  /* 0x00000000000c1947 */ /* 0x000fec0003800000 */
[----:B------:R-:W-:Y:S04]  /*7690*/  SHF.L.U32 R3, RZ, 0x1f, RZ ;  /* 0x0000001fff037819 */ /* 0x000fe800000006ff */
[----:B------:R-:W1:Y:S02]  /*76a0*/  SYNCS.PHASECHK.TRANS64.TRYWAIT P1, [UR43+0x20], R3 ;  /* 0x00002003ff0075a7 */ /* 0x000e64000802112b */
[----:B-1----:R-:W-:Y:S05]  /*76b0*/  @!P1 BRA `(.L_x_118) ;  /* 0x0000004800a49947 */ /* 0x002fea0003800000 */
.L_x_117:
[----:B------:R-:W-:Y:S05]  /*76c0*/  BSYNC B0 ;  /* 0x0000000000007941 */ /* 0x000fea0003800000 */
.L_x_116:
[----:B------:R-:W-:Y:S01]  /*76d0*/  ISETP.NE.AND P1, PT, R75, RZ, PT ;  /* 0x000000ff4b00720c */ /* 0x000fe20003f25270 */
[----:B------:R-:W-:Y:S11]  /*76e0*/  HFMA2 R73, -RZ, RZ, 0, 5.9604644775390625e-08 ;  /* 0x00000001ff497431 */ /* 0x000ff600000001ff */
[----:B------:R-:W-:Y:S01]  /*76f0*/  @!UPT UIADD3 URZ, UPT, UPT, URZ, URZ, URZ ;  /* 0x000000fffffff290 */ /* 0x000fe2000fffe0ff */
[----:B------:R3:W1:Y:S04]  /*7700*/  @P1 LDS.128 R32, [R64] ;  /* 0x0000000040201984 */ /* 0x0006680000000c00 */
[----:B------:R3:W1:Y:S04]  /*7710*/  @P1 LDS.128 R36, [R63+0x10] ;  /* 0x000010003f241984 */ /* 0x0006680000000c00 */
[----:B------:R3:W1:Y:S04]  /*7720*/  @P1 LDS.128 R40, [R62+0x20] ;  /* 0x000020003e281984 */ /* 0x0006680000000c00 */
[----:B------:R3:W1:Y:S02]  /*7730*/  @P1 LDS.128 R44, [R59+0x30] ;  /* 0x000030003b2c1984 */ /* 0x0006640000000c00 */
.L_x_115:
[----:B------:R-:W-:Y:S05]  /*7740*/  BSYNC B1 ;  /* 0x0000000000017941 */ /* 0x000fea0003800000 */
.L_x_114:
[----:B-1----:R-:W-:Y:S04]  /*7750*/  SHF.R.U32.HI R2, RZ, 0x15, R25 ;  /* 0x00000015ff027819 */ /* 0x002fe80000011619 */
[----:B------:R-:W-:Y:S01]  /*7760*/  LOP3.LUT P1, RZ, R2, 0x3, R52, 0x48, !PT ;  /* 0x0000000302ff7812 */ /* 0x000fe20007824834 */
[----:B------:R-:W-:Y:S01]  /*7770*/  @!UPT UIADD3 URZ, UPT, UPT, URZ, URZ, URZ ;  /* 0x000000fffffff290 */ /* 0x000fe2000fffe0ff */
[----:B----4-:R-:W-:Y:S11]  /*7780*/  @P0 BRA `(.L_x_119) ;  /* 0x0000000000080947 */ /* 0x010ff60003800000 */
[----:B------:R-:W1:Y:S02]  /*7790*/  SYNCS.PHASECHK.TRANS64.TRYWAIT P0, [R72+URZ+0x90], R0 ;  /* 0x00009000480075a7 */ /* 0x000e6400080011ff */
[----:B-1----:R-:W-:Y:S05]  /*77a0*/  @!P0 BRA `(.L_x_120) ;  /* 0x0000004800808947 */ /* 0x002fea0003800000 */
.L_x_119:
[----:B------:R-:W-:Y:S05]  /*77b0*/  @!P1 BRA `(.L_x_121) ;  /* 0x0000000000409947 */ /* 0x000fea0003800000 */
[----:B------:R-:W4:Y:S01]  /*77c0*/  LDCU.64 UR8, c[0x4][0x70] ;  /* 0x01000e00ff0877ac */ /* 0x000f220008000a00 */
[----:B------:R-:W-:Y:S01]  /*77d0*/  MOV R3, 0x0 ;  /* 0x0000000000037802 */ /* 0x000fe20000000f00 */
[----:B------:R-:W-:Y:S02]  /*77e0*/  HFMA2 R12, -RZ, RZ, 0, 5.9604644775390625e-08 ;  /* 0x00000001ff0c7431 */ /* 0x000fe400000001ff */
[----:B------:R-:W-:Y:S02]  /*77f0*/  IMAD.MOV.U32 R8, RZ, RZ, 0x192 ;  /* 0x00000192ff087424 */ /* 0x000fe400078e00ff */
[----:B------:R-:W-:Y:S01]  /*7800*/  IMAD.MOV.U32 R13, RZ, RZ, RZ ;  /* 0x000000ffff0d7224 */ /* 0x000fe200078e00ff */
[----:B------:R-:W5:Y:S01]  /*7810*/  LDCU.64 UR6, c[0x4][0x78] ;  /* 0x01000f00ff0677ac */ /* 0x000f620008000a00 */
[----:B------:R-:W1:Y:S01]  /*7820*/  LDC.64 R2, c[0x4][R3] ;  /* 0x0100000003027b82 */ /* 0x000e620000000a00 */
[----:B------:R-:W2:Y:S01]  /*7830*/  LDCU.64 UR4, c[0x4][0x10] ;  /* 0x01000200ff0477ac */ /* 0x000ea20008000a00 */
[----:B----4-:R-:W-:Y:S01]  /*7840*/  MOV R5, UR9 ;  /* 0x0000000900057c02 */ /* 0x010fe20008000f00 */
[----:B------:R-:W-:Y:S01]  /*7850*/  IMAD.U32 R4, RZ, RZ, UR8 ;  /* 0x00000008ff047e24 */ /* 0x000fe2000f8e00ff */
[----:B-----5:R-:W-:Y:S01]  /*7860*/  MOV R7, UR7 ;  /* 0x0000000700077c02 */ /* 0x020fe20008000f00 */
[----:B------:R-:W-:Y:S01]  /*7870*/  IMAD.U32 R6, RZ, RZ, UR6 ;  /* 0x00000006ff067e24 */ /* 0x000fe2000f8e00ff */
[----:B--2---:R-:W-:Y:S01]  /*7880*/  MOV R11, UR5 ;  /* 0x00000005000b7c02 */ /* 0x004fe20008000f00 */
[----:B------:R-:W-:Y:S02]  /*7890*/  IMAD.U32 R10, RZ, RZ, UR4 ;  /* 0x00000004ff0a7e24 */ /* 0x000fe4000f8e00ff */
[----:B------:R-:W-:Y:S07]  /*78a0*/  LEPC R20, `(.L_x_121) ;  /* 0x000000001014794e */ /* 0x000fee0000000000 */
[----:B-1-3--:R-:W-:Y:S05]  /*78b0*/  CALL.ABS.NOINC R2 ;  /* 0x0000000002007343 */ /* 0x00afea0003c00000 */
.L_x_121:
[----:B------:R-:W-:Y:S05]  /*78c0*/  WARPSYNC.ALL ;  /* 0x0000000000007948 */ /* 0x000fea0003800000 */
[----:B------:R-:W-:Y:S01]  /*78d0*/  R2UR UR4, R25 ;  /* 0x00000000190472ca */ /* 0x000fe200000e0000 */
[----:B------:R-:W-:Y:S01]  /*78e0*/  BSSY.RECONVERGENT B0, `(.L_x_122) ;  /* 0x0000039000007945 */ /* 0x000fe20003800200 */
[----:B------:R-:W-:Y:S11]  /*78f0*/  ISETP.NE.AND P0, PT, R66, RZ, PT ;  /* 0x000000ff4200720c */ /* 0x000ff60003f05270 */
[----:B------:R-:W1:Y:S02]  /*7900*/  LDTM.x16 R4, tmem[UR4] ;  /* 0x00000004000479ee */ /* 0x000e640008240000 */
[C---:B-12---:R-:W-:Y:S01]  /*7910*/  FMUL R0, R24.reuse, R4 ;  /* 0x0000000418007220 */ /* 0x046fe20000400000 */
[C---:B------:R-:W-:Y:S01]  /*7920*/  FMUL R2, R24.reuse, R5 ;  /* 0x0000000518027220 */ /* 0x040fe20000400000 */
[C---:B------:R-:W-:Y:S01]  /*7930*/  FMUL R3, R24.reuse, R6 ;  /* 0x0000000618037220 */ /* 0x040fe20000400000 */
[C---:B------:R-:W-:Y:S01]  /*7940*/  FMUL R7, R24.reuse, R7 ;  /* 0x0000000718077220 */ /* 0x040fe20000400000 */
[C---:B------:R-:W-:Y:S01]  /*7950*/  FFMA R28, R27.reuse, R32, R0 ;  /* 0x000000201b1c7223 */ /* 0x040fe20000000000 */
        /* <DEDUP_REMOVED lines=10> */
[----:B------:R1:W-:Y:S01]  /*7a00*/  STS.128 [R64], R28 ;  /* 0x0000001c40007388 */ /* 0x0003e20000000c00 */
        /* <DEDUP_REMOVED lines=8> */
[----:B------:R1:W-:Y:S01]  /*7a90*/  STS.128 [R63+0x10], R4 ;  /* 0x000010043f007388 */ /* 0x0003e20000000c00 */
[C---:B------:R-:W-:Y:S01]  /*7aa0*/  FMUL R13, R24.reuse, R17 ;  /* 0x00000011180d7220 */ /* 0x040fe20000400000 */
[C---:B------:R-:W-:Y:S01]  /*7ab0*/  FFMA R10, R27.reuse, R42, R10 ;  /* 0x0000002a1b0a7223 */ /* 0x040fe2000000000a */
[C---:B------:R-:W-:Y:S01]  /*7ac0*/  FMUL R14, R24.reuse, R18 ;  /* 0x00000012180e7220 */ /* 0x040fe20000400000 */
[C---:B------:R-:W-:Y:S01]  /*7ad0*/  FFMA R11, R27.reuse, R43, R15 ;  /* 0x0000002b1b0b7223 */ /* 0x040fe2000000000f */
[----:B------:R-:W-:Y:S01]  /*7ae0*/  FMUL R19, R24, R19 ;  /* 0x0000001318137220 */ /* 0x000fe20000400000 */
[C---:B------:R-:W-:Y:S01]  /*7af0*/  FFMA R12, R27.reuse, R44, R12 ;  /* 0x0000002c1b0c7223 */ /* 0x040fe2000000000c */
[C---:B------:R-:W-:Y:S01]  /*7b00*/  FFMA R13, R27.reuse, R45, R13 ;  /* 0x0000002d1b0d7223 */ /* 0x040fe2000000000d */
[C---:B------:R-:W-:Y:S01]  /*7b10*/  FFMA R14, R27.reuse, R46, R14 ;  /* 0x0000002e1b0e7223 */ /* 0x040fe2000000000e */
[----:B------:R1:W-:Y:S01]  /*7b20*/  STS.128 [R62+0x20], R8 ;  /* 0x000020083e007388 */ /* 0x0003e20000000c00 */
[----:B------:R-:W-:Y:S05]  /*7b30*/  FFMA R15, R27, R47, R19 ;  /* 0x0000002f1b0f7223 */ /* 0x000fea0000000013 */
[----:B------:R1:W-:Y:S01]  /*7b40*/  STS.128 [R59+0x30], R12 ;  /* 0x0000300c3b007388 */ /* 0x0003e20000000c00 */
[----:B------:R-:W-:Y:S01]  /*7b50*/  @!PT LDS RZ, [RZ] ;  /* 0x00000000fffff984 */ /* 0x000fe20000000800 */
[----:B------:R-:W-:Y:S01]  /*7b60*/  @!PT LDS RZ, [RZ] ;  /* 0x00000000fffff984 */ /* 0x000fe20000000800 */
[----:B------:R-:W-:Y:S01]  /*7b70*/  @!PT LDS RZ, [RZ] ;  /* 0x00000000fffff984 */ /* 0x000fe20000000800 */
[----:B------:R-:W-:Y:S01]  /*7b80*/  @!PT LDS RZ, [RZ] ;  /* 0x00000000fffff984 */ /* 0x000fe20000000800 */
[----:B------:R2:W-:Y:S06]  /*7b90*/  MEMBAR.ALL.CTA ;  /* 0x0000000000007992 */ /* 0x0005ec0000008000 */
[----:B--2---:R-:W2:Y:S02]  /*7ba0*/  FENCE.VIEW.ASYNC.S ;  /* 0x00000000000073c6 */ /* 0x004ea40000000000 */
[----:B--2---:R-:W-:Y:S06]  /*7bb0*/  BAR.SYNC.DEFER_BLOCKING 0x1, 0x80 ;  /* 0x0042000000007b1d */ /* 0x004fec0000010000 */
[----:B------:R-:W-:Y:S05]  /*7bc0*/  @P0 BRA `(.L_x_123) ;  /* 0x0000000000280947 */ /* 0x000fea0003800000 */
[----:B------:R-:W-:Y:S01]  /*7bd0*/  UIADD3 UR4, UPT, UPT, UR43, 0x200, URZ ;  /* 0x000002002b047890 */ /* 0x000fe2000fffe0ff */
[----:B------:R-:W-:Y:S05]  /*7be0*/  UMOV UR51, UR60 ;  /* 0x0000003c00337c82 */ /* 0x000fea0008000000 */
[----:B------:R-:W-:Y:S01]  /*7bf0*/  MOV R56, UR4 ;  /* 0x0000000400387c02 */ /* 0x000fe20008000f00 */
[----:B------:R-:W-:Y:S03]  /*7c00*/  UIADD3 UR4, UP0, UPT, UR52, 0x680, URZ ;  /* 0x0000068034047890 */ /* 0x000fe6000ff1e0ff */
[----:B------:R-:W-:Y:S01]  /*7c10*/  R2UR UR48, R56 ;  /* 0x00000000383072ca */ /* 0x000fe200000e0000 */
[----:B------:R-:W-:Y:S11]  /*7c20*/  UIADD3.X UR5, UPT, UPT, URZ, UR53, URZ, UP0, !UPT ;  /* 0x00000035ff057290 */ /* 0x000ff600087fe4ff */
[----:B------:R-:W-:Y:S01]  /*7c30*/  @!UPT UIADD3 URZ, UPT, UPT, URZ, URZ, URZ ;  /* 0x000000fffffff290 */ /* 0x000fe2000fffe0ff */
[----:B------:R2:W-:Y:S01]  /*7c40*/  UTMASTG.3D [UR48], [UR4] ;  /* 0x00000030040073b5 */ /* 0x0005e20008010000 */
[----:B------:R0:W-:Y:S01]  /*7c50*/  UTMACMDFLUSH ;  /* 0x00000000000079b7 */ /* 0x0001e20000000000 */
[----:B--2---:R-:W-:Y:S04]  /*7c60*/  DEPBAR.LE SB0, 0x1 ;  /* 0x000080400000791a */ /* 0x004fe80000000000 */
.L_x_123:
[----:B------:R-:W-:Y:S05]  /*7c70*/  BSYNC.RECONVERGENT B0 ;  /* 0x0000000000007941 */ /* 0x000fea0003800200 */
.L_x_122:
[----:B------:R-:W-:Y:S01]  /*7c80*/  BAR.SYNC.DEFER_BLOCKING 0x1, 0x80 ;  /* 0x0042000000007b1d */ /* 0x000fe20000010000 */
[----:B------:R-:W-:Y:S01]  /*7c90*/  ISETP.NE.AND P1, PT, R71, RZ, PT ;  /* 0x000000ff4700720c */ /* 0x000fe20003f25270 */
[----:B------:R-:W-:Y:S01]  /*7ca0*/  UISETP.NE.AND UP0, UPT, UR47, URZ, UPT ;  /* 0x000000ff2f00728c */ /* 0x000fe2000bf05270 */
[----:B------:R-:W-:Y:S11]  /*7cb0*/  LEA R2, R73, UR43, 0x3 ;  /* 0x0000002b49027c11 */ /* 0x000ff6000f8e18ff */
[----:B------:R-:W-:Y:S01]  /*7cc0*/  @P1 SHF.L.U32 R3, RZ, 0x1f, RZ ;  /* 0x0000001fff031819 */ /* 0x000fe200000006ff */
[----:B------:R-:W-:Y:S06]  /*7cd0*/  BRA.U !UP0, `(.L_x_124) ;  /* 0x0000000108247547 */ /* 0x000fec000b800000 */
[----:B-1----:R-:W-:Y:S01]  /*7ce0*/  IMAD.U32 R4, RZ, RZ, UR46 ;  /* 0x0000002eff047e24 */ /* 0x002fe2000f8e00ff */
[----:B------:R-:W-:Y:S01]  /*7cf0*/  MOV R0, UR62 ;  /* 0x0000003e00007c02 */ /* 0x000fe20008000f00 */
[----:B------:R-:W-:Y:S03]  /*7d00*/  UIADD3 UR4, UPT, UPT, UR46, 0x1, URZ ;  /* 0x000000012e047890 */ /* 0x000fe6000fffe0ff */
[----:B------:R-:W-:Y:S01]  /*7d10*/  @P1 LEA R4, R4, UR43, 0x3 ;  /* 0x0000002b04041c11 */ /* 0x000fe2000f8e18ff */
[----:B------:R-:W-:Y:S04]  /*7d20*/  UISETP.NE.AND UP0, UPT, UR4, 0x4, UPT ;  /* 0x000000040400788c */ /* 0x000fe8000bf05270 */
[----:B------:R-:W-:Y:S01]  /*7d30*/  @P1 VIADD R4, R4, 0x40 ;  /* 0x0000004004041836 */ /* 0x000fe20000000000 */
[----:B------:R-:W-:Y:S04]  /*7d40*/  USEL UR46, UR4, URZ, UP0 ;  /* 0x000000ff042e7287 */ /* 0x000fe80008000000 */
[----:B------:R-:W-:Y:S04]  /*7d50*/  @P1 PRMT R0, R0, 0x654, R4 ;  /* 0x0000065400001816 */ /* 0x000fe80000000004 */
[----:B------:R2:W-:Y:S04]  /*7d60*/  @P1 SYNCS.ARRIVE.TRANS64.RED.A1T0 RZ, [R0+URZ], RZ ;  /* 0x000000ff00ff19a7 */ /* 0x0005e800081004ff */
.L_x_124:
[----:B------:R-:W4:Y:S01]  /*7d70*/  @P1 SYNCS.PHASECHK.TRANS64.TRYWAIT P0, [R2+URZ+0x20], R3 ;  /* 0x00002003020015a7 */ /* 0x000f2200080011ff */
[----:B------:R-:W-:Y:S01]  /*7d80*/  BSSY B1, `(.L_x_125) ;  /* 0x0000016000017945 */ /* 0x000fe20003800000 */
[----:B----4-:R-:W-:Y:S03]  /*7d90*/  @P1 SEL R74, RZ, 0x1, !P0 ;  /* 0x00000001ff4a1807 */ /* 0x010fe60004000000 */
[----:B------:R-:W-:Y:S05]  /*7da0*/  @!P1 BRA `(.L_x_126) ;  /* 0x00000000004c9947 */ /* 0x000fea0003800000 */
[----:B------:R-:W-:Y:S01]  /*7db0*/  ISETP.NE.AND P0, PT, R74, RZ, PT ;  /* 0x000000ff4a00720c */ /* 0x000fe20003f05270 */
[----:B------:R-:W-:Y:S01]  /*7dc0*/  BSSY B0, `(.L_x_127) ;  /* 0x000000b000007945 */ /* 0x000fe20003800000 */
[----:B------:R-:W-:Y:S11]  /*7dd0*/  ISETP.NE.AND P1, PT, R75, RZ, PT ;  /* 0x000000ff4b00720c */ /* 0x000ff60003f25270 */
[----:B------:R-:W-:Y:S02]  /*7de0*/  @!UPT UIADD3 URZ, UPT, UPT, URZ, URZ, URZ ;  /* 0x000000fffffff290 */ /* 0x000fe4000fffe0ff */
[C---:B-1----:R-:W-:Y:S01]  /*7df0*/  @P1 IMAD R6, R73.reuse, 0x2000, R64 ;  /* 0x0000200049061824 */ /* 0x042fe200078e0240 */
[C---:B------:R-:W-:Y:S01]  /*7e00*/  @P1 LEA R4, R73.reuse, R62, 0xd ;  /* 0x0000003e49041211 */ /* 0x040fe200078e68ff */
[C---:B------:R-:W-:Y:S02]  /*7e10*/  @P1 IMAD R5, R73.reuse, 0x2000, R63 ;  /* 0x0000200049051824 */ /* 0x040fe400078e023f */
[----:B------:R-:W-:Y:S01]  /*7e20*/  @P1 IMAD R3, R73, 0x2000, R59 ;  /* 0x0000200049031824 */ /* 0x000fe200078e023b */
[----:B------:R-:W-:Y:S06]  /*7e30*/  @P0 BRA `(.L_x_128) ;  /* 0x00000000000c0947 */ /* 0x000fec0003800000 */
[----:B--2---:R-:W-:Y:S04]  /*7e40*/  SHF.L.U32 R0, RZ, 0x1f, RZ ;  /* 0x0000001fff007819 */ /* 0x004fe800000006ff */
[----:B------:R-:W1:Y:S02]  /*7e50*/  SYNCS.PHASECHK.TRANS64.TRYWAIT P0, [R2+URZ+0x20], R0 ;  /* 0x00002000020075a7 */ /* 0x000e6400080011ff */
[----:B-1----:R-:W-:Y:S05]  /*7e60*/  @!P0 BRA `(.L_x_129) ;  /* 0x0000004000e48947 */ /* 0x002fea0003800000 */
.L_x_128:
[----:B------:R-:W-:Y:S05]  /*7e70*/  BSYNC B0 ;  /* 0x0000000000007941 */ /* 0x000fea0003800000 */
.L_x_127:
[----:B------:R-:W-:Y:S02]  /*7e80*/  ISETP.NE.AND P0, PT, R75, RZ, PT ;  /* 0x000000ff4b00720c */ /* 0x000fe40003f05270 */
[----:B------:R-:W-:Y:S11]  /*7e90*/  IADD3 R73, PT, PT, R73, 0x1, RZ ;  /* 0x0000000149497810 */ /* 0x000ff60007ffe0ff */
[----:B------:R4:W1:Y:S04]  /*7ea0*/  @P0 LDS.128 R32, [R6] ;  /* 0x0000000006200984 */ /* 0x0008680000000c00 */
[----:B------:R4:W1:Y:S04]  /*7eb0*/  @P0 LDS.128 R36, [R5+0x10] ;  /* 0x0000100005240984 */ /* 0x0008680000000c00 */
[----:B------:R4:W1:Y:S04]  /*7ec0*/  @P0 LDS.128 R40, [R4+0x20] ;  /* 0x0000200004280984 */ /* 0x0008680000000c00 */
[----:B------:R4:W1:Y:S02]  /*7ed0*/  @P0 LDS.128 R44, [R3+0x30] ;  /* 0x00003000032c0984 */ /* 0x0008640000000c00 */
.L_x_126:
[----:B------:R-:W-:Y:S05]  /*7ee0*/  BSYNC B1 ;  /* 0x0000000000017941 */ /* 0x000fea0003800000 */
.L_x_125:
[----:B-12---:R-:W-:Y:S05]  /*7ef0*/  VIADD R0, R25, 0x10 ;  /* 0x0000001019007836 */ /* 0x006fea0000000000 */
[----:B------:R-:W-:Y:S04]  /*7f00*/  SHF.R.U32.HI R0, RZ, 0x15, R0 ;  /* 0x00000015ff007819 */ /* 0x000fe80000011600 */
[----:B------:R-:W-:Y:S11]  /*7f10*/  LOP3.LUT P0, RZ, R0, 0x3, R52, 0x48, !PT ;  /* 0x0000000300ff7812 */ /* 0x000ff60007804834 */
[----:B------:R-:W-:Y:S02]  /*7f20*/  @!UPT UIADD3 URZ, UPT, UPT, URZ, URZ, URZ ;  /* 0x000000fffffff290 */ /* 0x000fe4000fffe0ff */
[----:B------:R-:W-:Y:S05]  /*7f30*/  @!P0 BRA `(.L_x_130) ;  /* 0x0000000000408947 */ /* 0x000fea0003800000 */
[----:B------:R-:W1:Y:S01]  /*7f40*/  LDCU.64 UR8, c[0x4][0x70] ;  /* 0x01000e00ff0877ac */ /* 0x000e620008000a00 */
[----:B----4-:R-:W-:Y:S01]  /*7f50*/  MOV R3, 0x0 ;  /* 0x0000000000037802 */ /* 0x010fe20000000f00 */
[----:B------:R-:W-:Y:S02]  /*7f60*/  HFMA2 R12, -RZ, RZ, 0, 5.9604644775390625e-08 ;  /* 0x00000001ff0c7431 */ /* 0x000fe400000001ff */
[----:B------:R-:W-:Y:S02]  /*7f70*/  IMAD.MOV.U32 R8, RZ, RZ, 0x192 ;  /* 0x00000192ff087424 */ /* 0x000fe400078e00ff */
[----:B------:R-:W-:Y:S01]  /*7f80*/  IMAD.MOV.U32 R13, RZ, RZ, RZ ;  /* 0x000000ffff0d7224 */ /* 0x000fe200078e00ff */
[----:B------:R-:W2:Y:S01]  /*7f90*/  LDCU.64 UR6, c[0x4][0x78] ;  /* 0x01000f00ff0677ac */ /* 0x000ea20008000a00 */
[----:B------:R-:W4:Y:S01]  /*7fa0*/  LDC.64 R2, c[0x4][R3] ;  /* 0x0100000003027b82 */ /* 0x000f220000000a00 */
[----:B------:R-:W5:Y:S01]  /*7fb0*/  LDCU.64 UR4, c[0x4][0x10] ;  /* 0x01000200ff0477ac */ /* 0x000f620008000a00 */
[----:B-1----:R-:W-:Y:S01]  /*7fc0*/  MOV R5, UR9 ;  /* 0x0000000900057c02 */ /* 0x002fe20008000f00 */
[----:B------:R-:W-:Y:S01]  /*7fd0*/  IMAD.U32 R4, RZ, RZ, UR8 ;  /* 0x00000008ff047e24 */ /* 0x000fe2000f8e00ff */
[----:B--2---:R-:W-:Y:S01]  /*7fe0*/  MOV R7, UR7 ;  /* 0x0000000700077c02 */ /* 0x004fe20008000f00 */
[----:B------:R-:W-:Y:S01]  /*7ff0*/  IMAD.U32 R6, RZ, RZ, UR6 ;  /* 0x00000006ff067e24 */ /* 0x000fe2000f8e00ff */
[----:B-----5:R-:W-:Y:S01]  /*8000*/  MOV R11, UR5 ;  /* 0x00000005000b7c02 */ /* 0x020fe20008000f00 */
[----:B------:R-:W-:Y:S02]  /*8010*/  IMAD.U32 R10, RZ, RZ, UR4 ;  /* 0x00000004ff0a7e24 */ /* 0x000fe4000f8e00ff */
[----:B------:R-:W-:Y:S07]  /*8020*/  LEPC R20, `(.L_x_130) ;  /* 0x000000001014794e */ /* 0x000fee0000000000 */
[----:B---34-:R-:W-:Y:S05]  /*8030*/  CALL.ABS.NOINC R2 ;  /* 0x0000000002007343 */ /* 0x018fea0003c00000 */
.L_x_130:
[----:B------:R-:W-:Y:S05]  /*8040*/  WARPSYNC.ALL ;  /* 0x0000000000007948 */ /* 0x000fea0003800000 */
[----:B------:R-:W-:Y:S01]  /*8050*/  R2UR UR4, R25 ;  /* 0x00000000190472ca */ /* 0x000fe200000e0000 */
[----:B------:R-:W-:Y:S01]  /*8060*/  BSSY.RECONVERGENT B0, `(.L_x_131) ;  /* 0x0000040000007945 */ /* 0x000fe20003800200 */
[----:B------:R-:W-:Y:S02]  /*8070*/  ISETP.NE.AND P6, PT, R71, RZ, PT ;  /* 0x000000ff4700720c */ /* 0x000fe40003fc5270 */
[----:B------:R-:W-:Y:S02]  /*8080*/  ISETP.NE.AND P0, PT, R66, RZ, PT ;  /* 0x000000ff4200720c */ /* 0x000fe40003f05270 */
[----:B------:R-:W-:Y:S07]  /*8090*/  MOV R20, UR46 ;  /* 0x0000002e00147c02 */ /* 0x000fee0008000f00 */
[----:B----4-:R-:W1:Y:S02]  /*80a0*/  LDTM.x16 R4, tmem[UR4+0x10] ;  /* 0x00001004000479ee */ /* 0x010e640008240000 */
[----:B------:R-:W-:Y:S01]  /*80b0*/  @P6 LEA R20, R20, UR43, 0x3 ;  /* 0x0000002b14146c11 */ /* 0x000fe2000f8e18ff */
[C---:B-1----:R-:W-:Y:S01]  /*80c0*/  FMUL R0, R24.reuse, R4 ;  /* 0x0000000418007220 */ /* 0x042fe20000400000 */
        /* <DEDUP_REMOVED lines=33> */
[----:B------:R-:W-:Y:S01]  /*82e0*/  FFMA R15, R27, R47, R19 ;  /* 0x0000002f1b0f7223 */ /* 0x000fe20000000013 */
[----:B------:R-:W-:Y:S02]  /*82f0*/  MOV R16, UR62 ;  /* 0x0000003e00107c02 */ /* 0x000fe40008000f00 */
[----:B------:R-:W-:Y:S02]  /*8300*/  @P6 IADD3 R17, PT, PT, R20, 0x40, RZ ;  /* 0x0000004014116810 */ /* 0x000fe40007ffe0ff */
[----:B------:R1:W-:Y:S01]  /*8310*/  STS.128 [R59+0x2030], R12 ;  /* 0x0020300c3b007388 */ /* 0x0003e20000000c00 */
[----:B------:R-:W-:Y:S02]  /*8320*/  LEA R0, R73, UR43, 0x3 ;  /* 0x0000002b49007c11 */ /* 0x000fe4000f8e18ff */
[----:B------:R-:W-:Y:S01]  /*8330*/  @P6 PRMT R16, R16, 0x654, R17 ;  /* 0x0000065410106816 */ /* 0x000fe20000000011 */
[----:B------:R-:W-:Y:S01]  /*8340*/  @!PT LDS RZ, [RZ] ;  /* 0x00000000fffff984 */ /* 0x000fe20000000800 */
[----:B------:R-:W-:Y:S01]  /*8350*/  @!PT LDS RZ, [RZ] ;  /* 0x00000000fffff984 */ /* 0x000fe20000000800 */
[----:B------:R-:W-:Y:S01]  /*8360*/  @!PT LDS RZ, [RZ] ;  /* 0x00000000fffff984 */ /* 0x000fe20000000800 */
[----:B------:R-:W-:Y:S01]  /*8370*/  @!PT LDS RZ, [RZ] ;  /* 0x00000000fffff984 */ /* 0x000fe20000000800 */
[----:B------:R2:W-:Y:S06]  /*8380*/  MEMBAR.ALL.CTA ;  /* 0x0000000000007992 */ /* 0x0005ec0000008000 */
[----:B--2---:R-:W2:Y:S01]  /*8390*/  FENCE.VIEW.ASYNC.S ;  /* 0x00000000000073c6 */ /* 0x004ea20000000000 */
[----:B------:R-:W-:Y:S01]  /*83a0*/  @P6 SHF.L.U32 R2, RZ, 0x1f, RZ ;  /* 0x0000001fff026819 */ /* 0x000fe200000006ff */
[----:B--2---:R-:W-:Y:S06]  /*83b0*/  BAR.SYNC.DEFER_BLOCKING 0x1, 0x80 ;  /* 0x0042000000007b1d */ /* 0x004fec0000010000 */
[----:B------:R-:W-:Y:S05]  /*83c0*/  @P0 BRA `(.L_x_132) ;  /* 0x0000000000240947 */ /* 0x000fea0003800000 */
[----:B------:R-:W-:Y:S02]  /*83d0*/  UIADD3 UR4, UP0, UPT, UR52, 0x680, URZ ;  /* 0x0000068034047890 */ /* 0x000fe4000ff1e0ff */
[----:B------:R-:W-:Y:S02]  /*83e0*/  UIADD3 UR9, UPT, UPT, UR49, 0x10, URZ ;  /* 0x0000001031097890 */ /* 0x000fe4000fffe0ff */
[----:B------:R-:W-:Y:S02]  /*83f0*/  UIADD3 UR8, UPT, UPT, UR43, 0x2200, URZ ;  /* 0x000022002b087890 */ /* 0x000fe4000fffe0ff */
[----:B------:R-:W-:Y:S01]  /*8400*/  UIADD3.X UR5, UPT, UPT, URZ, UR53, URZ, UP0, !UPT ;  /* 0x00000035ff057290 */ /* 0x000fe200087fe4ff */
[----:B------:R-:W-:Y:S01]  /*8410*/  UMOV UR10, UR50 ;  /* 0x00000032000a7c82 */ /* 0x000fe20008000000 */
[----:B------:R-:W-:Y:S07]  /*8420*/  UMOV UR11, UR60 ;  /* 0x0000003c000b7c82 */ /* 0x000fee0008000000 */
[----:B------:R2:W-:Y:S01]  /*8430*/  UTMASTG.3D [UR8], [UR4] ;  /* 0x00000008040073b5 */ /* 0x0005e20008010000 */
[----:B------:R0:W-:Y:S01]  /*8440*/  UTMACMDFLUSH ;  /* 0x00000000000079b7 */ /* 0x0001e20000000000 */
[----:B--2---:R-:W-:Y:S04]  /*8450*/  DEPBAR.LE SB0, 0x1 ;  /* 0x000080400000791a */ /* 0x004fe80000000000 */
.L_x_132:
[----:B------:R-:W-:Y:S05]  /*8460*/  BSYNC.RECONVERGENT B0 ;  /* 0x0000000000007941 */ /* 0x000fea0003800200 */
.L_x_131:
[----:B------:R-:W-:Y:S01]  /*8470*/  BAR.SYNC.DEFER_BLOCKING 0x1, 0x80 ;  /* 0x0042000000007b1d */ /* 0x000fe20000010000 */
[----:B------:R-:W-:Y:S04]  /*8480*/  UIADD3 UR4, UPT, UPT, UR46, 0x1, URZ ;  /* 0x000000012e047890 */ /* 0x000fe8000fffe0ff */
[----:B------:R-:W-:Y:S04]  /*8490*/  UISETP.NE.AND UP0, UPT, UR4, 0x4, UPT ;  /* 0x000000040400788c */ /* 0x000fe8000bf05270 */
[----:B------:R-:W-:Y:S01]  /*84a0*/  USEL UR45, UR4, URZ, UP0 ;  /* 0x000000ff042d7287 */ /* 0x000fe20008000000 */
[----:B------:R2:W-:Y:S01]  /*84b0*/  @P6 SYNCS.ARRIVE.TRANS64.RED.A1T0 RZ, [R16+URZ], RZ ;  /* 0x000000ff10ff69a7 */ /* 0x0005e200081004ff */
[----:B------:R-:W-:Y:S01]  /*84c0*/  BSSY B1, `(.L_x_133) ;  /* 0x0000017000017945 */ /* 0x000fe20003800000 */
[----:B------:R-:W4:Y:S02]  /*84d0*/  @P6 SYNCS.PHASECHK.TRANS64.TRYWAIT P0, [R0+URZ+0x20], R2 ;  /* 0x00002002000065a7 */ /* 0x000f2400080011ff */
[----:B----4-:R-:W-:Y:S01]  /*84e0*/  @P6 SEL R74, RZ, 0x1, !P0 ;  /* 0x00000001ff4a6807 */ /* 0x010fe20004000000 */
[----:B--2---:R-:W-:Y:S06]  /*84f0*/  @!P6 BRA `(.L_x_134) ;  /* 0x00000000004ce947 */ /* 0x004fec0003800000 */
        /* <DEDUP_REMOVED lines=9> */
[----:B------:R-:W-:Y:S04]  /*8590*/  SHF.L.U32 R6, RZ, 0x1f, RZ ;  /* 0x0000001fff067819 */ /* 0x000fe800000006ff */
[----:B------:R-:W1:Y:S02]  /*85a0*/  SYNCS.PHASECHK.TRANS64.TRYWAIT P0, [R0+URZ+0x20], R6 ;  /* 0x00002006000075a7 */ /* 0x000e6400080011ff */
[----:B-1----:R-:W-:Y:S05]  /*85b0*/  @!P0 BRA `(.L_x_137) ;  /* 0x0000003c00248947 */ /* 0x002fea0003800000 */
.L_x_136:
[----:B------:R-:W-:Y:S05]  /*85c0*/  BSYNC B0 ;  /* 0x0000000000007941 */ /* 0x000fea0003800000 */
.L_x_135:
[----:B------:R-:W-:Y:S02]  /*85d0*/  ISETP.NE.AND P0, PT, R75, RZ, PT ;  /* 0x000000ff4b00720c */ /* 0x000fe40003f05270 */
[----:B------:R-:W-:Y:S11]  /*85e0*/  IADD3 R73, PT, PT, R73, 0x1, RZ ;  /* 0x0000000149497810 */ /* 0x000ff60007ffe0ff */
[----:B------:R2:W4:Y:S04]  /*85f0*/  @P0 LDS.128 R32, [R5] ;  /* 0x0000000005200984 */ /* 0x0005280000000c00 */
[----:B------:R2:W1:Y:S04]  /*8600*/  @P0 LDS.128 R36, [R4+0x10] ;  /* 0x0000100004240984 */ /* 0x0004680000000c00 */
[----:B------:R2:W1:Y:S04]  /*8610*/  @P0 LDS.128 R40, [R3+0x20] ;  /* 0x0000200003280984 */ /* 0x0004680000000c00 */
[----:B------:R2:W1:Y:S02]  /*8620*/  @P0 LDS.128 R44, [R2+0x30] ;  /* 0x00003000022c0984 */ /* 0x0004640000000c00 */
.L_x_134:
[----:B------:R-:W-:Y:S05]  /*8630*/  BSYNC B1 ;  /* 0x0000000000017941 */ /* 0x000fea0003800000 */
.L_x_133:
[----:B-1----:R-:W-:Y:S05]  /*8640*/  VIADD R0, R25, 0x20 ;  /* 0x0000002019007836 */ /* 0x002fea0000000000 */
[----:B------:R-:W-:Y:S04]  /*8650*/  SHF.R.U32.HI R0, RZ, 0x15, R0 ;  /* 0x00000015ff007819 */ /* 0x000fe80000011600 */
[----:B------:R-:W-:Y:S11]  /*8660*/  LOP3.LUT P0, RZ, R0, 0x3, R52, 0x48, !PT ;  /* 0x0000000300ff7812 */ /* 0x000ff60007804834 */
[----:B------:R-:W-:Y:S02]  /*8670*/  @!UPT UIADD3 URZ, UPT, UPT, URZ, URZ, URZ ;  /* 0x000000fffffff290 */ /* 0x000fe4000fffe0ff */
[----:B------:R-:W-:Y:S05]  /*8680*/  @!P0 BRA `(.L_x_138) ;  /* 0x0000000000408947 */ /* 0x000fea0003800000 */
[----:B------:R-:W1:Y:S01]  /*8690*/  LDCU.64 UR8, c[0x4][0x70] ;  /* 0x01000e00ff0877ac */ /* 0x000e620008000a00 */
[----:B--2---:R-:W-:Y:S01]  /*86a0*/  MOV R3, 0x0 ;  /* 0x0000000000037802 */ /* 0x004fe20000000f00 */
[----:B------:R-:W-:Y:S02]  /*86b0*/  HFMA2 R12, -RZ, RZ, 0, 5.9604644775390625e-08 ;  /* 0x00000001ff0c7431 */ /* 0x000fe400000001ff */
[----:B------:R-:W-:Y:S02]  /*86c0*/  IMAD.MOV.U32 R8, RZ, RZ, 0x192 ;  /* 0x00000192ff087424 */ /* 0x000fe400078e00ff */
[----:B------:R-:W-:Y:S01]  /*86d0*/  IMAD.MOV.U32 R13, RZ, RZ, RZ ;  /* 0x000000ffff0d7224 */ /* 0x000fe200078e00ff */
[----:B------:R-:W2:Y:S01]  /*86e0*/  LDCU.64 UR6, c[0x4][0x78] ;  /* 0x01000f00ff0677ac */ /* 0x000ea20008000a00 */
[----:B------:R-:W3:Y:S01]  /*86f0*/  LDC.64 R2, c[0x4][R3] ;  /* 0x0100000003027b82 */ /* 0x000ee20000000a00 */
        /* <DEDUP_REMOVED lines=9> */
.L_x_138:
[----:B------:R-:W-:Y:S05]  /*8790*/  WARPSYNC.ALL ;  /* 0x0000000000007948 */ /* 0x000fea0003800000 */
[----:B------:R-:W-:Y:S01]  /*87a0*/  R2UR UR4, R25 ;  /* 0x00000000190472ca */ /* 0x000fe200000e0000 */
[----:B------:R-:W-:Y:S01]  /*87b0*/  BSSY.RECONVERGENT B0, `(.L_x_139) ;  /* 0x0000040000007945 */ /* 0x000fe20003800200 */
[----:B------:R-:W-:Y:S02]  /*87c0*/  ISETP.NE.AND P6, PT, R71, RZ, PT ;  /* 0x000000ff4700720c */ /* 0x000fe40003fc5270 */
[----:B------:R-:W-:Y:S02]  /*87d0*/  ISETP.NE.AND P0, PT, R66, RZ, PT ;  /* 0x000000ff4200720c */ /* 0x000fe40003f05270 */
[----:B------:R-:W-:Y:S07]  /*87e0*/  MOV R20, UR45 ;  /* 0x0000002d00147c02 */ /* 0x000fee0008000f00 */
[----:B--2---:R-:W1:Y:S02]  /*87f0*/  LDTM.x16 R4, tmem[UR4+0x20] ;  /* 0x00002004000479ee */ /* 0x004e640008240000 */
[----:B------:R-:W-:Y:S01]  /*8800*/  @P6 LEA R20, R20, UR43, 0x3 ;  /* 0x0000002b14146c11 */ /* 0x000fe2000f8e18ff */
[C---:B-1----:R-:W-:Y:S01]  /*8810*/  FMUL R0, R24.reuse, R4 ;  /* 0x0000000418007220 */ /* 0x042fe20000400000 */
[C---:B------:R-:W-:Y:S01]  /*8820*/  FMUL R2, R24.reuse, R5 ;  /* 0x0000000518027220 */ /* 0x040fe20000400000 */
[C---:B------:R-:W-:Y:S01]  /*8830*/  FMUL R3, R24.reuse, R6 ;  /* 0x0000000618037220 */ /* 0x040fe20000400000 */
[C---:B------:R-:W-:Y:S01]  /*8840*/  FMUL R7, R24.reuse, R7 ;  /* 0x0000000718077220 */ /* 0x040fe20000400000 */
[C---:B----4-:R-:W-:Y:S01]  /*8850*/  FFMA R28, R27.reuse, R32, R0 ;  /* 0x000000201b1c7223 */ /* 0x050fe20000000000 */
        /* <DEDUP_REMOVED lines=53> */
.L_x_140:
[----:B------:R-:W-:Y:S05]  /*8bb0*/  BSYNC.RECONVERGENT B0 ;  /* 0x0000000000007941 */ /* 0x000fea0003800200 */
.L_x_139:
[----:B------:R-:W-:Y:S01]  /*8bc0*/  BAR.SYNC.DEFER_BLOCKING 0x1, 0x80 ;  /* 0x0042000000007b1d */ /* 0x000fe20000010000 */
[----:B------:R-:W-:Y:S01]  /*8bd0*/  UIADD3 UR4, UPT, UPT, UR45, 0x1, URZ ;  /* 0x000000012d047890 */ /* 0x000fe2000fffe0ff */
[----:B------:R-:W-:Y:S03]  /*8be0*/  HFMA2 R76, -RZ, RZ, 0, 0 ;  /* 0x00000000ff4c7431 */ /* 0x000fe600000001ff */
        /* <DEDUP_REMOVED lines=19> */
.L_x_144:
[----:B------:R-:W-:Y:S05]  /*8d20*/  BSYNC B0 ;  /* 0x0000000000007941 */ /* 0x000fea0003800000 */
.L_x_143:
[----:B------:R-:W-:Y:S01]  /*8d30*/  ISETP.NE.AND P0, PT, R75, RZ, PT ;  /* 0x000000ff4b00720c */ /* 0x000fe20003f05270 */
[----:B------:R-:W-:Y:S11]  /*8d40*/  VIADD R73, R73, 0x1 ;  /* 0x0000000149497836 */ /* 0x000ff60000000000 */
[----:B------:R-:W-:Y:S01]  /*8d50*/  @!UPT UIADD3 URZ, UPT, UPT, URZ, URZ, URZ ;  /* 0x000000fffffff290 */ /* 0x000fe2000fffe0ff */
[----:B------:R2:W4:Y:S04]  /*8d60*/  @P0 LDS.128 R32, [R5] ;  /* 0x0000000005200984 */ /* 0x0005280000000c00 */
[----:B------:R2:W1:Y:S04]  /*8d70*/  @P0 LDS.128 R36, [R4+0x10] ;  /* 0x0000100004240984 */ /* 0x0004680000000c00 */
[----:B------:R2:W1:Y:S04]  /*8d80*/  @P0 LDS.128 R40, [R3+0x20] ;  /* 0x0000200003280984 */ /* 0x0004680000000c00 */
[----:B------:R2:W1:Y:S01]  /*8d90*/  @P0 LDS.128 R44, [R2+0x30] ;  /* 0x00003000022c0984 */ /* 0x0004620000000c00 */
[C---:B------:R-:W-:Y:S04]  /*8da0*/  ISETP.NE.AND P0, PT, R73.reuse, 0x4, PT ;  /* 0x000000044900780c */ /* 0x040fe80003f05270 */
[----:B------:R-:W-:Y:S02]  /*8db0*/  SEL R73, R73, RZ, P0 ;  /* 0x000000ff49497207 */ /* 0x000fe40000000000 */
[----:B------:R-:W-:Y:S02]  /*8dc0*/  SEL R76, RZ, 0x1, P0 ;  /* 0x00000001ff4c7807 */ /* 0x000fe40000000000 */
.L_x_142:
[----:B------:R-:W-:Y:S05]  /*8dd0*/  BSYNC B1 ;  /* 0x0000000000017941 */ /* 0x000fea0003800000 */
.L_x_141:
        /* <DEDUP_REMOVED lines=21> */
.L_x_146:
        /* <DEDUP_REMOVED lines=54> */
[----:B------:R-:W-:Y:S01]  /*9290*/  @P6 SHF.L.U32 R2, R76, 0x1f, RZ ;  /* 0x0000001f4c026819 */ /* 0x000fe200000006ff */
        /* <DEDUP_REMOVED lines=11> */
.L_x_148:
[----:B------:R-:W-:Y:S05]  /*9350*/  BSYNC.RECONVERGENT B0 ;  /* 0x0000000000007941 */ /* 0x000fea0003800200 */
.L_x_147:
        /* <DEDUP_REMOVED lines=18> */
[----:B------:R-:W-:Y:S04]  /*9480*/  SHF.L.U32 R6, R76, 0x1f, RZ ;  /* 0x0000001f4c067819 */ /* 0x000fe800000006ff */
[----:B------:R-:W1:Y:S02]  /*9490*/  SYNCS.PHASECHK.TRANS64.TRYWAIT P0, [R0+URZ+0x20], R6 ;  /* 0x00002006000075a7 */ /* 0x000e6400080011ff */
[----:B-1----:R-:W-:Y:S05]  /*94a0*/  @!P0 BRA `(.L_x_153) ;  /* 0x0000002c00908947 */ /* 0x002fea0003800000 */
.L_x_152:
[----:B------:R-:W-:Y:S05]  /*94b0*/  BSYNC B0 ;  /* 0x0000000000007941 */ /* 0x000fea0003800000 */
.L_x_151:
[----:B------:R-:W-:Y:S01]  /*94c0*/  ISETP.NE.AND P0, PT, R75, RZ, PT ;  /* 0x000000ff4b00720c */ /* 0x000fe20003f05270 */
[----:B------:R-:W-:Y:S11]  /*94d0*/  VIADD R73, R73, 0x1 ;  /* 0x0000000149497836 */ /* 0x000ff60000000000 */
[----:B------:R-:W-:Y:S01]  /*94e0*/  @!UPT UIADD3 URZ, UPT, UPT, URZ, URZ, URZ ;  /* 0x000000fffffff290 */ /* 0x000fe2000fffe0ff */
[----:B------:R2:W4:Y:S04]  /*94f0*/  @P0 LDS.128 R32, [R5] ;  /* 0x0000000005200984 */ /* 0x0005280000000c00 */
[----:B------:R2:W2:Y:S04]  /*9500*/  @P0 LDS.128 R36, [R4+0x10] ;  /* 0x0000100004240984 */ /* 0x0004a80000000c00 */
[----:B------:R2:W2:Y:S04]  /*9510*/  @P0 LDS.128 R40, [R3+0x20] ;  /* 0x0000200003280984 */ /* 0x0004a80000000c00 */
[----:B------:R2:W2:Y:S01]  /*9520*/  @P0 LDS.128 R44, [R2+0x30] ;  /* 0x00003000022c0984 */ /* 0x0004a20000000c00 */
[C---:B------:R-:W-:Y:S04]  /*9530*/  ISETP.NE.AND P0, PT, R73.reuse, 0x4, PT ;  /* 0x000000044900780c */ /* 0x040fe80003f05270 */
[----:B-1----:R-:W-:Y:S02]  /*9540*/  SEL R0, RZ, 0x1, P0 ;  /* 0x00000001ff007807 */ /* 0x002fe40000000000 */
[----:B------:R-:W-:Y:S02]  /*9550*/  SEL R73, R73, RZ, P0 ;  /* 0x000000ff49497207 */ /* 0x000fe40000000000 */
[----:B------:R-:W-:Y:S02]  /*9560*/  LOP3.LUT R76, R76, R0, RZ, 0x3c, !PT ;  /* 0x000000004c4c7212 */ /* 0x000fe400078e3cff */
.L_x_150:
[----:B------:R-:W-:Y:S05]  /*9570*/  BSYNC B1 ;  /* 0x0000000000017941 */ /* 0x000fea0003800000 */
.L_x_149:
[----:B------:R-:W-:Y:S05]  /*9580*/  VIADD R0, R25, 0x40 ;  /* 0x0000004019007836 */ /* 0x000fea0000000000 */
[----:B------:R-:W-:Y:S04]  /*9590*/  SHF.R.U32.HI R0, RZ, 0x15, R0 ;  /* 0x00000015ff007819 */ /* 0x000fe80000011600 */
[----:B------:R-:W-:Y:S11]  /*95a0*/  LOP3.LUT P0, RZ, R0, 0x3, R52, 0x48, !PT ;  /* 0x0000000300ff7812 */ /* 0x000ff60007804834 */
[----:B------:R-:W-:Y:S02]  /*95b0*/  @!UPT UIADD3 URZ, UPT, UPT, URZ, URZ, URZ ;  /* 0x000000fffffff290 */ /* 0x000fe4000fffe0ff */
[----:B------:R-:W-:Y:S05]  /*95c0*/  @!P0 BRA `(.L_x_154) ;  /* 0x0000000000408947 */ /* 0x000fea0003800000 */
[----:B------:R-:W5:Y:S01]  /*95d0*/  LDCU.64 UR8, c[0x4][0x70] ;  /* 0x01000e00ff0877ac */ /* 0x000f620008000a00 */
[----:B--2---:R-:W-:Y:S01]  /*95e0*/  MOV R3, 0x0 ;  /* 0x0000000000037802 */ /* 0x004fe20000000f00 */
[----:B-1----:R-:W-:Y:S02]  /*95f0*/  HFMA2 R12, -RZ, RZ, 0, 5.9604644775390625e-08 ;  /* 0x00000001ff0c7431 */ /* 0x002fe400000001ff */
[----:B------:R-:W-:Y:S02]  /*9600*/  IMAD.MOV.U32 R8, RZ, RZ, 0x192 ;  /* 0x00000192ff087424 */ /* 0x000fe400078e00ff */
[----:B------:R-:W-:Y:S01]  /*9610*/  IMAD.MOV.U32 R13, RZ, RZ, RZ ;  /* 0x000000ffff0d7224 */ /* 0x000fe200078e00ff */
[----:B------:R-:W1:Y:S01]  /*9620*/  LDCU.64 UR6, c[0x4][0x78] ;  /* 0x01000f00ff0677ac */ /* 0x000e620008000a00 */
[----:B------:R-:W2:Y:S01]  /*9630*/  LDC.64 R2, c[0x4][R3] ;  /* 0x0100000003027b82 */ /* 0x000ea20000000a00 */
[----:B------:R-:W3:Y:S01]  /*9640*/  LDCU.64 UR4, c[0x4][0x10] ;  /* 0x01000200ff0477ac */ /* 0x000ee20008000a00 */
[----:B-----5:R-:W-:Y:S01]  /*9650*/  MOV R5, UR9 ;  /* 0x0000000900057c02 */ /* 0x020fe20008000f00 */
[----:B------:R-:W-:Y:S01]  /*9660*/  IMAD.U32 R4, RZ, RZ, UR8 ;  /* 0x00000008ff047e24 */ /* 0x000fe2000f8e00ff */
[----:B-1----:R-:W-:Y:S01]  /*9670*/  MOV R7, UR7 ;  /* 0x0000000700077c02 */ /* 0x002fe20008000f00 */
[----:B------:R-:W-:Y:S01]  /*9680*/  IMAD.U32 R6, RZ, RZ, UR6 ;  /* 0x00000006ff067e24 */ /* 0x000fe2000f8e00ff */
[----:B---3--:R-:W-:Y:S01]  /*9690*/  MOV R11, UR5 ;  /* 0x00000005000b7c02 */ /* 0x008fe20008000f00 */
[----:B------:R-:W-:Y:S02]  /*96a0*/  IMAD.U32 R10, RZ, RZ, UR4 ;  /* 0x00000004ff0a7e24 */ /* 0x000fe4000f8e00ff */
[----:B------:R-:W-:Y:S07]  /*96b0*/  LEPC R20, `(.L_x_154) ;  /* 0x000000001014794e */ /* 0x000fee0000000000 */
[----:B--2-4-:R-:W-:Y:S05]  /*96c0*/  CALL.ABS.NOINC R2 ;  /* 0x0000000002007343 */ /* 0x014fea0003c00000 */
.L_x_154:
[----:B------:R-:W-:Y:S05]  /*96d0*/  WARPSYNC.ALL ;  /* 0x0000000000007948 */ /* 0x000fea0003800000 */
[----:B------:R-:W-:Y:S01]  /*96e0*/  R2UR UR4, R25 ;  /* 0x00000000190472ca */ /* 0x000fe200000e0000 */
[----:B------:R-:W-:Y:S01]  /*96f0*/  BSSY.RECONVERGENT B0, `(.L_x_155) ;  /* 0x0000043000007945 */ /* 0x000fe20003800200 */
[----:B------:R-:W-:Y:S02]  /*9700*/  ISETP.NE.AND P6, PT, R71, RZ, PT ;  /* 0x000000ff4700720c */ /* 0x000fe40003fc5270 */
[----:B------:R-:W-:Y:S02]  /*9710*/  ISETP.NE.AND P0, PT, R66, RZ, PT ;  /* 0x000000ff4200720c */ /* 0x000fe40003f05270 */
[----:B------:R-:W-:Y:S07]  /*9720*/  MOV R20, UR46 ;  /* 0x0000002e00147c02 */ /* 0x000fee0008000f00 */
[----:B-12---:R-:W1:Y:S02]  /*9730*/  LDTM.x16 R4, tmem[UR4+0x40] ;  /* 0x00004004000479ee */ /* 0x006e640008240000 */
        /* <DEDUP_REMOVED lines=50> */
[----:B------:R-:W-:Y:S02]  /*9a60*/  UIADD3 UR4, UPT, UPT, UR43, 0x200, URZ ;  /* 0x000002002b047890 */ /* 0x000fe4000fffe0ff */
[----:B------:R-:W-:Y:S01]  /*9a70*/  UIADD3 UR9, UPT, UPT, UR49, 0x40, URZ ;  /* 0x0000004031097890 */ /* 0x000fe2000fffe0ff */
[----:B------:R-:W-:Y:S01]  /*9a80*/  UMOV UR10, UR50 ;  /* 0x00000032000a7c82 */ /* 0x000fe20008000000 */
[----:B------:R-:W-:Y:S02]  /*9a90*/  UMOV UR11, UR60 ;  /* 0x0000003c000b7c82 */ /* 0x000fe40008000000 */
        /* <DEDUP_REMOVED lines=8> */
.L_x_156:
[----:B------:R-:W-:Y:S05]  /*9b20*/  BSYNC.RECONVERGENT B0 ;  /* 0x0000000000007941 */ /* 0x000fea0003800200 */
.L_x_155:
        /* <DEDUP_REMOVED lines=21> */
.L_x_160:
[----:B------:R-:W-:Y:S05]  /*9c80*/  BSYNC B0 ;  /* 0x0000000000007941 */ /* 0x000fea0003800000 */
.L_x_159:
        /* <DEDUP_REMOVED lines=11> */
.L_x_158:
[----:B------:R-:W-:Y:S05]  /*9d40*/  BSYNC B1 ;  /* 0x0000000000017941 */ /* 0x000fea0003800000 */
.L_x_157:
        /* <DEDUP_REMOVED lines=21> */
.L_x_162:
        /* <DEDUP_REMOVED lines=66> */
.L_x_164:
[----:B------:R-:W-:Y:S05]  /*a2c0*/  BSYNC.RECONVERGENT B0 ;  /* 0x0000000000007941 */ /* 0x000fea0003800200 */
.L_x_163:
        /* <DEDUP_REMOVED lines=21> */
.L_x_168:
[----:B------:R-:W-:Y:S05]  /*a420*/  BSYNC B0 ;  /* 0x0000000000007941 */ /* 0x000fea0003800000 */
.L_x_167:
        /* <DEDUP_REMOVED lines=11> */
.L_x_166:
[----:B------:R-:W-:Y:S05]  /*a4e0*/  BSYNC B1 ;  /* 0x0000000000017941 */ /* 0x000fea0003800000 */
.L_x_165:
        /* <DEDUP_REMOVED lines=21> */
.L_x_170:
        /* <DEDUP_REMOVED lines=66> */
.L_x_172:
[----:B------:R-:W-:Y:S05]  /*aa60*/  BSYNC.RECONVERGENT B0 ;  /* 0x0000000000007941 */ /* 0x000fea0003800200 */
.L_x_171:
        /* <DEDUP_REMOVED lines=21> */
.L_x_176:
[----:B------:R-:W-:Y:S05]  /*abc0*/  BSYNC B0 ;  /* 0x0000000000007941 */ /* 0x000fea0003800000 */
.L_x_175:
[----:B------:R-:W-:Y:S11]  /*abd0*/  ISETP.NE.AND P0, PT, R75, RZ, PT ;  /* 0x000000ff4b00720c */ /* 0x000ff60003f05270 */
[----:B------:R-:W-:Y:S02]  /*abe0*/  @!UPT UIADD3 URZ, UPT, UPT, URZ, URZ, URZ ;  /* 0x000000fffffff290 */ /* 0x000fe4000fffe0ff */
[----:B------:R2:W4:Y:S04]  /*abf0*/  @P0 LDS.128 R32, [R4] ;  /* 0x0000000004200984 */ /* 0x0005280000000c00 */
[----:B------:R2:W1:Y:S04]  /*ac00*/  @P0 LDS.128 R36, [R3+0x10] ;  /* 0x0000100003240984 */ /* 0x0004680000000c00 */
[----:B------:R2:W1:Y:S04]  /*ac10*/  @P0 LDS.128 R40, [R2+0x20] ;  /* 0x0000200002280984 */ /* 0x0004680000000c00 */
[----:B------:R2:W1:Y:S02]  /*ac20*/  @P0 LDS.128 R44, [R73+0x30] ;  /* 0x00003000492c0984 */ /* 0x0004640000000c00 */
.L_x_174:
[----:B------:R-:W-:Y:S05]  /*ac30*/  BSYNC B1 ;  /* 0x0000000000017941 */ /* 0x000fea0003800000 */
.L_x_173:
        /* <DEDUP_REMOVED lines=21> */
.L_x_178:
[----:B------:R-:W-:Y:S01]  /*ad90*/  ISETP.NE.AND P0, PT, R66, RZ, PT ;  /* 0x000000ff4200720c */ /* 0x000fe20003f05270 */
[----:B------:R-:W-:Y:S05]  /*ada0*/  WARPSYNC.ALL ;  /* 0x0000000000007948 */ /* 0x000fea0003800000 */
[----:B------:R-:W-:Y:S01]  /*adb0*/  R2UR UR4, R25 ;  /* 0x00000000190472ca */ /* 0x000fe200000e0000 */
[----:B------:R-:W-:Y:S01]  /*adc0*/  BSSY.RECONVERGENT B0, `(.L_x_179) ;  /* 0x000003b000007945 */ /* 0x000fe20003800200 */
[----:B------:R-:W-:Y:S04]  /*add0*/  IADD3 R72, PT, PT, R72, 0xb0, RZ ;  /* 0x000000b048487810 */ /* 0x000fe80007ffe0ff */
[----:B------:R-:W-:Y:S07]  /*ade0*/  LOP3.LUT R72, R72, 0xfefffff8, RZ, 0xc0, !PT ;  /* 0xfefffff848487812 */ /* 0x000fee00078ec0ff */
[----:B--2---:R-:W1:Y:S01]  /*adf0*/  LDTM.x16 R4, tmem[UR4+0x70] ;  /* 0x00007004000479ee */ /* 0x004e620008240000 */
[----:B------:R-:W-:Y:S01]  /*ae00*/  NOP ;  /* 0x0000000000007918 */ /* 0x000fe20000000000 */
[----:B-1----:R1:W-:Y:S01]  /*ae10*/  SYNCS.ARRIVE.TRANS64.RED.A1T0 RZ, [R72+URZ], RZ ;  /* 0x000000ff48ff79a7 */ /* 0x0023e200081004ff */
[C---:B------:R-:W-:Y:S01]  /*ae20*/  FMUL R0, R24.reuse, R4 ;  /* 0x0000000418007220 */ /* 0x040fe20000400000 */
        /* <DEDUP_REMOVED lines=52> */
.L_x_180:
[----:B------:R-:W-:Y:S05]  /*b170*/  BSYNC.RECONVERGENT B0 ;  /* 0x0000000000007941 */ /* 0x000fea0003800200 */
.L_x_179:
[----:B------:R-:W-:Y:S01]  /*b180*/  BAR.SYNC.DEFER_BLOCKING 0x1, 0x80 ;  /* 0x0042000000007b1d */ /* 0x000fe20000010000 */
[----:B------:R-:W-:Y:S01]  /*b190*/  UISETP.NE.AND UP0, UPT, UR47, -0x8, UPT ;  /* 0xfffffff82f00788c */ /* 0x000fe2000bf05270 */
[----:B------:R-:W-:Y:S08]  /*b1a0*/  IADD3 R22, PT, PT, R22, 0x1, RZ ;  /* 0x0000000116167810 */ /* 0x000ff00007ffe0ff */
[----:B------:R-:W-:Y:S05]  /*b1b0*/  BRA.U !UP0, `(.L_x_181) ;  /* 0x0000000108287547 */ /* 0x000fea000b800000 */
[----:B------:R-:W-:Y:S01]  /*b1c0*/  ISETP.NE.AND P0, PT, R71, RZ, PT ;  /* 0x000000ff4700720c */ /* 0x000fe20003f05270 */
[----:B------:R-:W-:Y:S01]  /*b1d0*/  IMAD.U32 R2, RZ, RZ, UR46 ;  /* 0x0000002eff027e24 */ /* 0x000fe2000f8e00ff */
[----:B------:R-:W-:Y:S01]  /*b1e0*/  UIADD3 UR4, UPT, UPT, UR46, 0x1, URZ ;  /* 0x000000012e047890 */ /* 0x000fe2000fffe0ff */
[----:B------:R-:W-:Y:S03]  /*b1f0*/  IMAD.U32 R0, RZ, RZ, UR62 ;  /* 0x0000003eff007e24 */ /* 0x000fe6000f8e00ff */
[----:B------:R-:W-:Y:S04]  /*b200*/  UISETP.NE.AND UP0, UPT, UR4, 0x4, UPT ;  /* 0x000000040400788c */ /* 0x000fe8000bf05270 */
[----:B------:R-:W-:Y:S03]  /*b210*/  USEL UR46, UR4, URZ, UP0 ;  /* 0x000000ff042e7287 */ /* 0x000fe60008000000 */
[----:B------:R-:W-:Y:S05]  /*b220*/  @P0 LEA R2, R2, UR43, 0x3 ;  /* 0x0000002b02020c11 */ /* 0x000fea000f8e18ff */
[----:B------:R-:W-:Y:S05]  /*b230*/  @P0 VIADD R2, R2, 0x40 ;  /* 0x0000004002020836 */ /* 0x000fea0000000000 */
[----:B------:R-:W-:Y:S04]  /*b240*/  @P0 PRMT R0, R0, 0x654, R2 ;  /* 0x0000065400000816 */ /* 0x000fe80000000002 */
[----:B------:R2:W-:Y:S03]  /*b250*/  @P0 SYNCS.ARRIVE.TRANS64.RED.A1T0 RZ, [R0+URZ], RZ ;  /* 0x000000ff00ff09a7 */ /* 0x0005e600081004ff */
.L_x_181:
[----:B------:R-:W-:Y:S01]  /*b260*/  R2UR UR6, R70 ;  /* 0x00000000460672ca */ /* 0x000fe200000e0000 */
[----:B------:R-:W-:Y:S01]  /*b270*/  UIADD3 UR47, UPT, UPT, UR47, 0x8, URZ ;  /* 0x000000082f2f7890 */ /* 0x000fe2000fffe0ff */
[----:B------:R-:W-:Y:S02]  /*b280*/  R2UR UR5, R53 ;  /* 0x00000000350572ca */ /* 0x000fe400000e0000 */
[----:B------:R-:W-:Y:S02]  /*b290*/  R2UR UR4, R54 ;  /* 0x00000000360472ca */ /* 0x000fe400000e0000 */
[----:B------:R-:W-:Y:S02]  /*b2a0*/  R2UR UR60, R69 ;  /* 0x00000000453c72ca */ /* 0x000fe400000e0000 */
[----:B------:R-:W-:Y:S02]  /*b2b0*/  ISETP.NE.AND P0, PT, R58, 0x2, PT ;  /* 0x000000023a00780c */ /* 0x000fe40003f05270 */
[----:B------:R-:W-:Y:S02]  /*b2c0*/  ISETP.NE.AND P1, PT, R22, 0x4, PT ;  /* 0x000000041600780c */ /* 0x000fe40003f25270 */
[----:B------:R-:W-:Y:S01]  /*b2d0*/  SEL R2, RZ, 0x1, P0 ;  /* 0x00000001ff027807 */ /* 0x000fe20000000000 */
[----:B------:R-:W-:Y:S01]  /*b2e0*/  UISETP.NE.AND UP0, UPT, UR6, URZ, UPT ;  /* 0x000000ff0600728c */ /* 0x000fe2000bf05270 */
[----:B--2---:R-:W-:Y:S01]  /*b2f0*/  SEL R0, RZ, 0x1, P1 ;  /* 0x00000001ff007807 */ /* 0x004fe20000800000 */
[----:B------:R-:W-:Y:S01]  /*b300*/  UIADD3 UR28, UPT, UPT, UR36, UR5, URZ ;  /* 0x00000005241c7290 */ /* 0x000fe2000fffe0ff */
[----:B------:R-:W-:Y:S01]  /*b310*/  LOP3.LUT R60, R60, R2, RZ, 0x3c, !PT ;  /* 0x000000023c3c7212 */ /* 0x000fe200078e3cff */
[----:B------:R-:W-:Y:S01]  /*b320*/  UIADD3 UR24, UPT, UPT, UR37, UR4, URZ ;  /* 0x0000000425187290 */ /* 0x000fe2000fffe0ff */
[----:B------:R-:W-:Y:S02]  /*b330*/  LOP3.LUT R61, R61, R0, RZ, 0x3c, !PT ;  /* 0x000000003d3d7212 */ /* 0x000fe400078e3cff */
[----:B------:R-:W-:Y:S02]  /*b340*/  SEL R58, R58, RZ, P0 ;  /* 0x000000ff3a3a7207 */ /* 0x000fe40000000000 */
[----:B------:R-:W-:Y:S01]  /*b350*/  SEL R22, R22, RZ, P1 ;  /* 0x000000ff16167207 */ /* 0x000fe20000800000 */
[----:B------:R-:W-:Y:S06]  /*b360*/  BRA.U UP0, `(.L_x_182) ;  /* 0xffffffb500347547 */ /* 0x000fec000b83ffff */
[----:B------:R-:W-:-:S13]  /*b370*/  R2UR UR4, R55 ;  /* 0x00000000370472ca */ /* 0x000fda00000e0000 */
[----:B------:R-:W-:-:S09]  /*b380*/  UISETP.NE.AND UP0, UPT, UR4, URZ, UPT ;  /* 0x000000ff0400728c */ /* 0x000fd2000bf05270 */
[----:B------:R-:W-:Y:S05]  /*b390*/  BRA.U !UP0, `(.L_x_183) ;  /* 0x0000000108487547 */ /* 0x000fea000b800000 */
[----:B------:R-:W2:Y:S02]  /*b3a0*/  LDCU.64 UR4, c[0x0][0x890] ;  /* 0x00011200ff0477ac */ /* 0x000ea40008000a00 */
[----:B--2---:R-:W-:-:S04]  /*b3b0*/  UISETP.NE.U32.AND UP0, UPT, UR4, URZ, UPT ;  /* 0x000000ff0400728c */ /* 0x004fc8000bf05070 */
[----:B------:R-:W-:-:S09]  /*b3c0*/  UISETP.NE.AND.EX UP0, UPT, UR5, URZ, UPT, UP0 ;  /* 0x000000ff0500728c */ /* 0x000fd2000bf05300 */
[----:B------:R-:W-:Y:S05]  /*b3d0*/  BRA.U UP0, `(.L_x_184) ;  /* 0x00000001000c7547 */ /* 0x000fea000b800000 */
[----:B------:R-:W-:-:S13]  /*b3e0*/  FSETP.NEU.AND P0, PT, R27, RZ, PT ;  /* 0x000000ff1b00720b */ /* 0x000fda0003f0d000 */
[----:B------:R-:W-:Y:S05]  /*b3f0*/  @!P0 EXIT ;  /* 0x000000000000894d */ /* 0x000fea0003800000 */
[----:B------:R-:W-:Y:S05]  /*b400*/  BRA `(.L_x_183) ;  /* 0x00000000002c7947 */ /* 0x000fea0003800000 */
.L_x_184:
[----:B------:R-:W-:Y:S01]  /*b410*/  ISETP.NE.AND P0, PT, R57, RZ, PT ;  /* 0x000000ff3900720c */ /* 0x000fe20003f05270 */
[----:B------:R-:W-:-:S12]  /*b420*/  BSSY.RECONVERGENT B0, `(.L_x_183) ;  /* 0x0000009000007945 */ /* 0x000fd80003800200 */
[----:B------:R-:W-:Y:S05]  /*b430*/  @P0 BRA `(.L_x_185) ;  /* 0x0000000000140947 */ /* 0x000fea0003800000 */
[----:B------:R-:W2:Y:S02]  /*b440*/  LDCU.64 UR4, c[0x0][0x888] ;  /* 0x00011100ff0477ac */ /* 0x000ea40008000a00 */
[----:B--2---:R-:W-:-:S04]  /*b450*/  ISETP.NE.U32.AND P0, PT, RZ, UR4, PT ;  /* 0x00000004ff007c0c */ /* 0x004fc8000bf05070 */
[----:B------:R-:W-:-:S13]  /*b460*/  ISETP.NE.AND.EX P0, PT, RZ, UR5, PT, P0 ;  /* 0x00000005ff007c0c */ /* 0x000fda000bf05300 */
[----:B------:R-:W-:Y:S05]  /*b470*/  @!P0 EXIT ;  /* 0x000000000000894d */ /* 0x000fea0003800000 */
[----:B------:R-:W-:Y:S05]  /*b480*/  BRA `(.L_x_186) ;  /* 0x0000000000087947 */ /* 0x000fea0003800000 */
.L_x_185:
[----:B------:R-:W-:-:S13]  /*b490*/  FSETP.NEU.AND P0, PT, R27, RZ, PT ;  /* 0x000000ff1b00720b */ /* 0x000fda0003f0d000 */
[----:B------:R-:W-:Y:S05]  /*b4a0*/  @!P0 EXIT ;  /* 0x000000000000894d */ /* 0x000fea0003800000 */
.L_x_186:
[----:B------:R-:W-:Y:S05]  /*b4b0*/  BSYNC.RECONVERGENT B0 ;  /* 0x0000000000007941 */ /* 0x000fea0003800200 */
.L_x_183:
[----:B------:R-:W-:Y:S01]  /*b4c0*/  ULEA UR4, UR46, UR43, 0x3 ;  /* 0x0000002b2e047291 */ /* 0x000fe2000f8e18ff */
[----:B------:R-:W-:-:S04]  /*b4d0*/  DEPBAR.LE SB0, 0x0 ;  /* 0x000080000000791a */ /* 0x000fc80000000000 */
[----:B------:R-:W-:-:S04]  /*b4e0*/  UIADD3 UR4, UPT, UPT, UR4, 0x40, URZ ;  /* 0x0000004004047890 */ /* 0x000fc8000fffe0ff */
[----:B------:R-:W-:-:S09]  /*b4f0*/  UPRMT UR4, UR62, 0x654, UR4 ;  /* 0x000006543e047896 */ /* 0x000fd20008000004 */
[----:B------:R-:W-:Y:S01]  /*b500*/  SYNCS.ARRIVE.TRANS64.RED.A1T0 RZ, [UR4], RZ ;  /* 0x000000ffffff79a7 */ /* 0x000fe20008100404 */
[----:B------:R-:W-:Y:S05]  /*b510*/  EXIT ;  /* 0x000000000000794d */ /* 0x000fea0003800000 */
.L_x_24:
[----:B---3--:R3:W4:Y:S02]  /*b520*/  SYNCS.PHASECHK.TRANS64.TRYWAIT P0, [R0+URZ+0xe0], R2 ;  /* 0x0000e002000075a7 */ /* 0x00872400080011ff */
[----:B----4-:R-:W-:Y:S05]  /*b530*/  @!P0 NANOSLEEP.SYNCS 0x989680 ;  /* 0x009896800000895d */ /* 0x010fea0003900000 */
[----:B------:R-:W4:Y:S02]  /*b540*/  @!P0 SYNCS.PHASECHK.TRANS64 P0, [R0+URZ+0xe0], R2 ;  /* 0x0000e002000085a7 */ /* 0x000f2400080010ff */
[----:B----4-:R-:W-:Y:S05]  /*b550*/  @!P0 BRA `(.L_x_24) ;  /* 0xfffffffc00f08947 */ /* 0x010fea000383ffff */
[----:B------:R-:W-:Y:S05]  /*b560*/  BRA `(.L_x_187) ;  /* 0xffffff6400347947 */ /* 0x000fea000383ffff */
.L_x_27:
[----:B--2---:R-:W-:-:S07]  /*b570*/  MOV R0, UR7 ;  /* 0x0000000700007c02 */ /* 0x004fce0008000f00 */
.L_x_188:
[----:B--2---:R2:W3:Y:S02]  /*b580*/  SYNCS.PHASECHK.TRANS64.TRYWAIT P0, [R0+URZ+0x10], R3 ;  /* 0x00001003000075a7 */ /* 0x0044e400080011ff */
[----:B---3--:R-:W-:Y:S05]  /*b590*/  @!P0 NANOSLEEP.SYNCS 0x989680 ;  /* 0x009896800000895d */ /* 0x008fea0003900000 */
[----:B------:R-:W3:Y:S02]  /*b5a0*/  @!P0 SYNCS.PHASECHK.TRANS64 P0, [R0+URZ+0x10], R3 ;  /* 0x00001003000085a7 */ /* 0x000ee400080010ff */
[----:B---3--:R-:W-:Y:S05]  /*b5b0*/  @!P0 BRA `(.L_x_188) ;  /* 0xfffffffc00f08947 */ /* 0x008fea000383ffff */
[----:B------:R-:W-:Y:S05]  /*b5c0*/  BRA `(.L_x_26) ;  /* 0xffffff64008c7947 */ /* 0x000fea000383ffff */
.L_x_36:
[----:B-1----:R-:W-:-:S07]  /*b5d0*/  MOV R0, UR7 ;  /* 0x0000000700007c02 */ /* 0x002fce0008000f00 */
.L_x_189:
[----:B-1----:R1:W2:Y:S02]  /*b5e0*/  SYNCS.PHASECHK.TRANS64.TRYWAIT P0, [R0+URZ+0x10], R3 ;  /* 0x00001003000075a7 */ /* 0x0022a400080011ff */
[----:B--2---:R-:W-:Y:S05]  /*b5f0*/  @!P0 NANOSLEEP.SYNCS 0x989680 ;  /* 0x009896800000895d */ /* 0x004fea0003900000 */
[----:B------:R-:W2:Y:S02]  /*b600*/  @!P0 SYNCS.PHASECHK.TRANS64 P0, [R0+URZ+0x10], R3 ;  /* 0x00001003000085a7 */ /* 0x000ea400080010ff */
[----:B--2---:R-:W-:Y:S05]  /*b610*/  @!P0 BRA `(.L_x_189) ;  /* 0xfffffffc00f08947 */ /* 0x004fea000383ffff */
[----:B------:R-:W-:Y:S05]  /*b620*/  BRA `(.L_x_35) ;  /* 0xffffff6800e87947 */ /* 0x000fea000383ffff */
.L_x_43:
[----:B-1----:R1:W4:Y:S02]  /*b630*/  SYNCS.PHASECHK.TRANS64.TRYWAIT P0, [R3+URZ+0x70], R0 ;  /* 0x00007000030075a7 */ /* 0x00232400080011ff */
[----:B----4-:R-:W-:Y:S05]  /*b640*/  @!P0 NANOSLEEP.SYNCS 0x989680 ;  /* 0x009896800000895d */ /* 0x010fea0003900000 */
[----:B------:R-:W4:Y:S02]  /*b650*/  @!P0 SYNCS.PHASECHK.TRANS64 P0, [R3+URZ+0x70], R0 ;  /* 0x00007000030085a7 */ /* 0x000f2400080010ff */
[----:B----4-:R-:W-:Y:S05]  /*b660*/  @!P0 BRA `(.L_x_43) ;  /* 0xfffffffc00f08947 */ /* 0x010fea000383ffff */
[----:B------:R-:W-:Y:S05]  /*b670*/  BRA `(.L_x_190) ;  /* 0xffffff7000247947 */ /* 0x000fea000383ffff */
.L_x_47:
[----:B------:R-:W-:-:S07]  /*b680*/  MOV R0, UR4 ;  /* 0x0000000400007c02 */ /* 0x000fce0008000f00 */
.L_x_191:
[----:B-1----:R1:W2:Y:S02]  /*b690*/  SYNCS.PHASECHK.TRANS64.TRYWAIT P0, [R0+URZ], R2 ;  /* 0x00000002000075a7 */ /* 0x0022a400080011ff */
[----:B--2---:R-:W-:Y:S05]  /*b6a0*/  @!P0 NANOSLEEP.SYNCS 0x989680 ;  /* 0x009896800000895d */ /* 0x004fea0003900000 */
[----:B------:R-:W2:Y:S02]  /*b6b0*/  @!P0 SYNCS.PHASECHK.TRANS64 P0, [R0+URZ], R2 ;  /* 0x00000002000085a7 */ /* 0x000ea400080010ff */
[----:B--2---:R-:W-:Y:S05]  /*b6c0*/  @!P0 BRA `(.L_x_191) ;  /* 0xfffffffc00f08947 */ /* 0x004fea000383ffff */
[----:B------:R-:W-:Y:S05]  /*b6d0*/  BRA `(.L_x_192) ;  /* 0xffffff7400d07947 */ /* 0x000fea000383ffff */
.L_x_50:
[----:B--2---:R2:W3:Y:S02]  /*b6e0*/  SYNCS.PHASECHK.TRANS64.TRYWAIT P0, [R0+URZ+0xd0], R8 ;  /* 0x0000d008000075a7 */ /* 0x0044e400080011ff */
[----:B---3--:R-:W-:Y:S05]  /*b6f0*/  @!P0 NANOSLEEP.SYNCS 0x989680 ;  /* 0x009896800000895d */ /* 0x008fea0003900000 */
[----:B------:R-:W3:Y:S02]  /*b700*/  @!P0 SYNCS.PHASECHK.TRANS64 P0, [R0+URZ+0xd0], R8 ;  /* 0x0000d008000085a7 */ /* 0x000ee400080010ff */
[----:B---3--:R-:W-:Y:S05]  /*b710*/  @!P0 BRA `(.L_x_50) ;  /* 0xfffffffc00f08947 */ /* 0x008fea000383ffff */
[----:B------:R-:W-:Y:S05]  /*b720*/  BRA `(.L_x_193) ;  /* 0xffffff7800307947 */ /* 0x000fea000383ffff */
.L_x_51:
[----:B------:R-:W-:-:S07]  /*b730*/  MOV R0, UR4 ;  /* 0x0000000400007c02 */ /* 0x000fce0008000f00 */
.L_x_194:
[----:B--2---:R2:W3:Y:S02]  /*b740*/  SYNCS.PHASECHK.TRANS64.TRYWAIT P0, [R0+URZ+0x80], R9 ;  /* 0x00008009000075a7 */ /* 0x0044e400080011ff */
[----:B---3--:R-:W-:Y:S05]  /*b750*/  @!P0 NANOSLEEP.SYNCS 0x989680 ;  /* 0x009896800000895d */ /* 0x008fea0003900000 */
[----:B------:R-:W3:Y:S02]  /*b760*/  @!P0 SYNCS.PHASECHK.TRANS64 P0, [R0+URZ+0x80], R9 ;  /* 0x00008009000085a7 */ /* 0x000ee400080010ff */
[----:B---3--:R-:W-:Y:S05]  /*b770*/  @!P0 BRA `(.L_x_194) ;  /* 0xfffffffc00f08947 */ /* 0x008fea000383ffff */
[----:B------:R-:W-:Y:S05]  /*b780*/  BRA `(.L_x_195) ;  /* 0xffffff7800407947 */ /* 0x000fea000383ffff */
.L_x_52:
[----:B--2---:R2:W3:Y:S02]  /*b790*/  SYNCS.PHASECHK.TRANS64.TRYWAIT P1, [R0+URZ+0x70], R8 ;  /* 0x00007008000075a7 */ /* 0x0044e400080211ff */
[----:B---3--:R-:W-:Y:S05]  /*b7a0*/  @!P1 NANOSLEEP.SYNCS 0x989680 ;  /* 0x009896800000995d */ /* 0x008fea0003900000 */
[----:B------:R-:W3:Y:S02]  /*b7b0*/  @!P1 SYNCS.PHASECHK.TRANS64 P1, [R0+URZ+0x70], R8 ;  /* 0x00007008000095a7 */ /* 0x000ee400080210ff */
[----:B---3--:R-:W-:Y:S05]  /*b7c0*/  @!P1 BRA `(.L_x_52) ;  /* 0xfffffffc00f09947 */ /* 0x008fea000383ffff */
[----:B------:R-:W-:Y:S05]  /*b7d0*/  BRA `(.L_x_196) ;  /* 0xffffff7800707947 */ /* 0x000fea000383ffff */
.L_x_55:
[----:B------:R-:W-:-:S07]  /*b7e0*/  MOV R0, UR4 ;  /* 0x0000000400007c02 */ /* 0x000fce0008000f00 */
.L_x_197:
[----:B--2---:R2:W3:Y:S02]  /*b7f0*/  SYNCS.PHASECHK.TRANS64.TRYWAIT P0, [R0+URZ+0x80], R2 ;  /* 0x00008002000075a7 */ /* 0x0044e400080011ff */
[----:B---3--:R-:W-:Y:S05]  /*b800*/  @!P0 NANOSLEEP.SYNCS 0x989680 ;  /* 0x009896800000895d */ /* 0x008fea0003900000 */
[----:B------:R-:W3:Y:S02]  /*b810*/  @!P0 SYNCS.PHASECHK.TRANS64 P0, [R0+URZ+0x80], R2 ;  /* 0x00008002000085a7 */ /* 0x000ee400080010ff */
[----:B---3--:R-:W-:Y:S05]  /*b820*/  @!P0 BRA `(.L_x_197) ;  /* 0xfffffffc00f08947 */ /* 0x008fea000383ffff */
[----:B------:R-:W-:Y:S05]  /*b830*/  BRA `(.L_x_54) ;  /* 0xffffff7800c47947 */ /* 0x000fea000383ffff */
.L_x_64:
[----:B--2---:R-:W-:-:S04]  /*b840*/  MOV R7, UR5 ;  /* 0x0000000500077c02 */ /* 0x004fc80008000f00 */
[----:B------:R2:W3:Y:S03]  /*b850*/  SYNCS.PHASECHK.TRANS64.TRYWAIT P0, [R7+URZ+0x8], R8 ;  /* 0x00000808070075a7 */ /* 0x0004e600080011ff */
[----:B---3--:R-:W-:Y:S05]  /*b860*/  @!P0 NANOSLEEP.SYNCS 0x989680 ;  /* 0x009896800000895d */ /* 0x008fea0003900000 */
[----:B------:R-:W3:Y:S02]  /*b870*/  @!P0 SYNCS.PHASECHK.TRANS64 P0, [R7+URZ+0x8], R8 ;  /* 0x00000808070085a7 */ /* 0x000ee400080010ff */
[----:B---3--:R-:W-:Y:S05]  /*b880*/  @!P0 BRA `(.L_x_64) ;  /* 0xfffffffc00ec8947 */ /* 0x008fea000383ffff */
[----:B------:R-:W-:Y:S05]  /*b890*/  BRA `(.L_x_63) ;  /* 0xffffff7c00807947 */ /* 0x000fea000383ffff */
.L_x_66:
[----:B------:R-:W-:Y:S01]  /*b8a0*/  BSSY B0, `(.L_x_198) ;  /* 0x0000006000007945 */ /* 0x000fe20003800000 */
[----:B------:R-:W-:-:S07]  /*b8b0*/  MOV R15, 0xffffffff ;  /* 0xffffffff000f7802 */ /* 0x000fce0000000f00 */
[----:B-12--5:R-:W-:Y:S05]  /*b8c0*/  WARPSYNC.COLLECTIVE R15, `(.L_x_199) ;  /* 0x000000000f0c7348 */ /* 0x026fea0003c00000 */
[----:B------:R-:W-:Y:S02]  /*b8d0*/  ELECT P6, UR79, PT ;  /* 0x00000000004f782f */ /* 0x000fe400038c0000 */
[----:B------:R-:W-:Y:S01]  /*b8e0*/  MOV R14, UR79 ;  /* 0x0000004f000e7c02 */ /* 0x000fe20008000f00 */
[----:B-12--5:R-:W-:Y:S10]  /*b8f0*/  ENDCOLLECTIVE ;  /* 0x000000000000791b */ /* 0x026ff40003800000 */
.L_x_199:
[----:B------:R-:W-:Y:S05]  /*b900*/  BSYNC B0 ;  /* 0x0000000000007941 */ /* 0x000fea0003800000 */
.L_x_198:
[----:B------:R-:W-:Y:S01]  /*b910*/  PLOP3.LUT P0, PT, P6, PT, PT, 0x80, 0x8 ;  /* 0x000000000008781c */ /* 0x000fe2000370f070 */
[----:B------:R-:W-:-:S12]  /*b920*/  BRA `(.L_x_200) ;  /* 0xffffff7c00b07947 */ /* 0x000fd8000383ffff */
.L_x_68:
[----:B--2---:R-:W-:-:S04]  /*b930*/  MOV R5, UR5 ;  /* 0x0000000500057c02 */ /* 0x004fc80008000f00 */
[----:B------:R2:W3:Y:S03]  /*b940*/  SYNCS.PHASECHK.TRANS64.TRYWAIT P0, [R5+URZ+0x8], R6 ;  /* 0x00000806050075a7 */ /* 0x0004e600080011ff */
[----:B---3--:R-:W-:Y:S05]  /*b950*/  @!P0 NANOSLEEP.SYNCS 0x989680 ;  /* 0x009896800000895d */ /* 0x008fea0003900000 */
[----:B------:R-:W3:Y:S02]  /*b960*/  @!P0 SYNCS.PHASECHK.TRANS64 P0, [R5+URZ+0x8], R6 ;  /* 0x00000806050085a7 */ /* 0x000ee400080010ff */
[----:B---3--:R-:W-:Y:S05]  /*b970*/  @!P0 BRA `(.L_x_68) ;  /* 0xfffffffc00ec8947 */ /* 0x008fea000383ffff */
[----:B------:R-:W-:Y:S05]  /*b980*/  BRA `(.L_x_67) ;  /* 0xffffff7c00b47947 */ /* 0x000fea000383ffff */
.L_x_69:
[----:B-1----:R1:W2:Y:S02]  /*b990*/  SYNCS.PHASECHK.TRANS64.TRYWAIT P0, [R3+URZ+0x70], R4 ;  /* 0x00007004030075a7 */ /* 0x0022a400080011ff */
[----:B--2---:R-:W-:Y:S05]  /*b9a0*/  @!P0 NANOSLEEP.SYNCS 0x989680 ;  /* 0x009896800000895d */ /* 0x004fea0003900000 */
[----:B------:R-:W2:Y:S02]  /*b9b0*/  @!P0 SYNCS.PHASECHK.TRANS64 P0, [R3+URZ+0x70], R4 ;  /* 0x00007004030085a7 */ /* 0x000ea400080010ff */
[----:B--2---:R-:W-:Y:S05]  /*b9c0*/  @!P0 BRA `(.L_x_69) ;  /* 0xfffffffc00f08947 */ /* 0x004fea000383ffff */
[----:B------:R-:W-:Y:S05]  /*b9d0*/  BRA `(.L_x_201) ;  /* 0xffffff8000c47947 */ /* 0x000fea000383ffff */
.L_x_71:
[----:B------:R-:W-:-:S13]  /*b9e0*/  R2UR UR4, R4 ;  /* 0x00000000040472ca */ /* 0x000fda00000e0000 */
[----:B------:R-:W-:-:S07]  /*b9f0*/  MOV R3, UR4 ;  /* 0x0000000400037c02 */ /* 0x000fce0008000f00 */
.L_x_202:
[----:B-1----:R1:W2:Y:S02]  /*ba00*/  SYNCS.PHASECHK.TRANS64.TRYWAIT P0, [R3+URZ+0xb0], R5 ;  /* 0x0000b005030075a7 */ /* 0x0022a400080011ff */
[----:B--2---:R-:W-:Y:S05]  /*ba10*/  @!P0 NANOSLEEP.SYNCS 0x989680 ;  /* 0x009896800000895d */ /* 0x004fea0003900000 */
[----:B------:R-:W2:Y:S02]  /*ba20*/  @!P0 SYNCS.PHASECHK.TRANS64 P0, [R3+URZ+0xb0], R5 ;  /* 0x0000b005030085a7 */ /* 0x000ea400080010ff */
[----:B--2---:R-:W-:Y:S05]  /*ba30*/  @!P0 BRA `(.L_x_202) ;  /* 0xfffffffc00f08947 */ /* 0x004fea000383ffff */
[----:B------:R-:W-:Y:S05]  /*ba40*/  BRA `(.L_x_203) ;  /* 0xffffff8400187947 */ /* 0x000fea000383ffff */
.L_x_74:
[----:B------:R-:W-:Y:S07]  /*ba50*/  MOV R3, UR5 ;  /* 0x0000000500037c02 */ /* 0x000fee0008000f00 */
.L_x_204:
[----:B-1----:R1:W2:Y:S02]  /*ba60*/  SYNCS.PHASECHK.TRANS64.TRYWAIT P0, [R3+URZ], R5 ;  /* 0x00000005030075a7 */ /* 0x0022a400080011ff */
[----:B--2---:R-:W-:Y:S05]  /*ba70*/  @!P0 NANOSLEEP.SYNCS 0x989680 ;  /* 0x009896800000895d */ /* 0x004fea0003900000 */
[----:B------:R-:W2:Y:S02]  /*ba80*/  @!P0 SYNCS.PHASECHK.TRANS64 P0, [R3+URZ], R5 ;  /* 0x00000005030085a7 */ /* 0x000ea400080010ff */
[----:B--2---:R-:W-:Y:S05]  /*ba90*/  @!P0 BRA `(.L_x_204) ;  /* 0xfffffffc00f08947 */ /* 0x004fea000383ffff */
[----:B------:R-:W-:Y:S05]  /*baa0*/  BRA `(.L_x_73) ;  /* 0xffffff8400307947 */ /* 0x000fea000383ffff */
.L_x_78:
[----:B-1----:R-:W-:-:S07]  /*bab0*/  MOV R2, UR4 ;  /* 0x0000000400027c02 */ /* 0x002fce0008000f00 */
.L_x_205:
[----:B-1----:R1:W2:Y:S02]  /*bac0*/  SYNCS.PHASECHK.TRANS64.TRYWAIT P0, [R2+URZ], R3 ;  /* 0x00000003020075a7 */ /* 0x0022a400080011ff */
[----:B--2---:R-:W-:Y:S05]  /*bad0*/  @!P0 NANOSLEEP.SYNCS 0x989680 ;  /* 0x009896800000895d */ /* 0x004fea0003900000 */
[----:B------:R-:W2:Y:S02]  /*bae0*/  @!P0 SYNCS.PHASECHK.TRANS64 P0, [R2+URZ], R3 ;  /* 0x00000003020085a7 */ /* 0x000ea400080010ff */
[----:B--2---:R-:W-:Y:S05]  /*baf0*/  @!P0 BRA `(.L_x_205) ;  /* 0xfffffffc00f08947 */ /* 0x004fea000383ffff */
[----:B------:R-:W-:Y:S05]  /*bb00*/  BRA `(.L_x_206) ;  /* 0xffffff8c00487947 */ /* 0x000fea000383ffff */
.L_x_79:
[----:B------:R-:W-:-:S07]  /*bb10*/  MOV R2, UR5 ;  /* 0x0000000500027c02 */ /* 0x000fce0008000f00 */
.L_x_207:
[----:B-1----:R1:W2:Y:S02]  /*bb20*/  SYNCS.PHASECHK.TRANS64.TRYWAIT P0, [R2+URZ], R4 ;  /* 0x00000004020075a7 */ /* 0x0022a400080011ff */
[----:B--2---:R-:W-:Y:S05]  /*bb30*/  @!P0 NANOSLEEP.SYNCS 0x989680 ;  /* 0x009896800000895d */ /* 0x004fea0003900000 */
[----:B------:R-:W2:Y:S02]  /*bb40*/  @!P0 SYNCS.PHASECHK.TRANS64 P0, [R2+URZ], R4 ;  /* 0x00000004020085a7 */ /* 0x000ea400080010ff */
[----:B--2---:R-:W-:Y:S05]  /*bb50*/  @!P0 BRA `(.L_x_207) ;  /* 0xfffffffc00f08947 */ /* 0x004fea000383ffff */
[----:B------:R-:W-:Y:S05]  /*bb60*/  BRA `(.L_x_208) ;  /* 0xffffff8c00587947 */ /* 0x000fea000383ffff */
.L_x_80:
[----:B------:R-:W-:-:S07]  /*bb70*/  MOV R2, UR5 ;  /* 0x0000000500027c02 */ /* 0x000fce0008000f00 */
.L_x_209:
[----:B-1----:R1:W2:Y:S02]  /*bb80*/  SYNCS.PHASECHK.TRANS64.TRYWAIT P0, [R2+URZ], R4 ;  /* 0x00000004020075a7 */ /* 0x0022a400080011ff */
[----:B--2---:R-:W-:Y:S05]  /*bb90*/  @!P0 NANOSLEEP.SYNCS 0x989680 ;  /* 0x009896800000895d */ /* 0x004fea0003900000 */
[----:B------:R-:W2:Y:S02]  /*bba0*/  @!P0 SYNCS.PHASECHK.TRANS64 P0, [R2+URZ], R4 ;  /* 0x00000004020085a7 */ /* 0x000ea400080010ff */
[----:B--2---:R-:W-:Y:S05]  /*bbb0*/  @!P0 BRA `(.L_x_209) ;  /* 0xfffffffc00f08947 */ /* 0x004fea000383ffff */
[----:B------:R-:W-:Y:S05]  /*bbc0*/  BRA `(.L_x_210) ;  /* 0xffffff8c00647947 */ /* 0x000fea000383ffff */
.L_x_83:
[----:B------:R-:W-:-:S07]  /*bbd0*/  MOV R2, UR62 ;  /* 0x0000003e00027c02 */ /* 0x000fce0008000f00 */
.L_x_211:
[----:B-1----:R1:W2:Y:S02]  /*bbe0*/  SYNCS.PHASECHK.TRANS64.TRYWAIT P1, [R2+URZ+0xf0], R3 ;  /* 0x0000f003020075a7 */ /* 0x0022a400080211ff */
[----:B--2---:R-:W-:Y:S05]  /*bbf0*/  @!P1 NANOSLEEP.SYNCS 0x989680 ;  /* 0x009896800000995d */ /* 0x004fea0003900000 */
[----:B------:R-:W2:Y:S02]  /*bc00*/  @!P1 SYNCS.PHASECHK.TRANS64 P1, [R2+URZ+0xf0], R3 ;  /* 0x0000f003020095a7 */ /* 0x000ea400080210ff */
[----:B--2---:R-:W-:Y:S05]  /*bc10*/  @!P1 BRA `(.L_x_211) ;  /* 0xfffffffc00f09947 */ /* 0x004fea000383ffff */
[----:B------:R-:W-:Y:S05]  /*bc20*/  BRA `(.L_x_212) ;  /* 0xffffff8c00b47947 */ /* 0x000fea000383ffff */
.L_x_88:
[----:B--2---:R2:W3:Y:S02]  /*bc30*/  SYNCS.PHASECHK.TRANS64.TRYWAIT P0, [R8+URZ+0x70], R0 ;  /* 0x00007000080075a7 */ /* 0x0044e400080011ff */
[----:B---3--:R-:W-:Y:S05]  /*bc40*/  @!P0 NANOSLEEP.SYNCS 0x989680 ;  /* 0x009896800000895d */ /* 0x008fea0003900000 */
[----:B------:R-:W3:Y:S02]  /*bc50*/  @!P0 SYNCS.PHASECHK.TRANS64 P0, [R8+URZ+0x70], R0 ;  /* 0x00007000080085a7 */ /* 0x000ee400080010ff */
[----:B---3--:R-:W-:Y:S05]  /*bc60*/  @!P0 BRA `(.L_x_88) ;  /* 0xfffffffc00f08947 */ /* 0x008fea000383ffff */
[----:B------:R-:W-:Y:S05]  /*bc70*/  BRA `(.L_x_213) ;  /* 0xffffff9000ec7947 */ /* 0x000fea000383ffff */
.L_x_91:
[----:B--2---:R-:W-:Y:S07]  /*bc80*/  MOV R0, UR21 ;  /* 0x0000001500007c02 */ /* 0x004fee0008000f00 */
.L_x_214:
[----:B--2---:R2:W3:Y:S02]  /*bc90*/  SYNCS.PHASECHK.TRANS64.TRYWAIT P1, [R0+URZ+0x68], R2 ;  /* 0x00006802000075a7 */ /* 0x0044e400080211ff */
[----:B---3--:R-:W-:Y:S05]  /*bca0*/  @!P1 NANOSLEEP.SYNCS 0x989680 ;  /* 0x009896800000995d */ /* 0x008fea0003900000 */
[----:B------:R-:W3:Y:S02]  /*bcb0*/  @!P1 SYNCS.PHASECHK.TRANS64 P1, [R0+URZ+0x68], R2 ;  /* 0x00006802000095a7 */ /* 0x000ee400080210ff */
[----:B---3--:R-:W-:Y:S05]  /*bcc0*/  @!P1 BRA `(.L_x_214) ;  /* 0xfffffffc00f09947 */ /* 0x008fea000383ffff */
[----:B------:R-:W-:Y:S05]  /*bcd0*/  BRA `(.L_x_90) ;  /* 0xffffff98006c7947 */ /* 0x000fea000383ffff */
.L_x_94:
[----:B--2---:R-:W-:Y:S07]  /*bce0*/  MOV R0, UR21 ;  /* 0x0000001500007c02 */ /* 0x004fee0008000f00 */
.L_x_215:
[----:B--2---:R2:W3:Y:S02]  /*bcf0*/  SYNCS.PHASECHK.TRANS64.TRYWAIT P0, [R0+URZ+0x40], R5 ;  /* 0x00004005000075a7 */ /* 0x0044e400080011ff */
[----:B---3--:R-:W-:Y:S05]  /*bd00*/  @!P0 NANOSLEEP.SYNCS 0x989680 ;  /* 0x009896800000895d */ /* 0x008fea0003900000 */
[----:B------:R-:W3:Y:S02]  /*bd10*/  @!P0 SYNCS.PHASECHK.TRANS64 P0, [R0+URZ+0x40], R5 ;  /* 0x00004005000085a7 */ /* 0x000ee400080010ff */
[----:B---3--:R-:W-:Y:S05]  /*bd20*/  @!P0 BRA `(.L_x_215) ;  /* 0xfffffffc00f08947 */ /* 0x008fea000383ffff */
[----:B------:R-:W-:Y:S05]  /*bd30*/  BRA `(.L_x_216) ;  /* 0xffffff9800c47947 */ /* 0x000fea000383ffff */
.L_x_95:
[----:B------:R-:W-:Y:S07]  /*bd40*/  MOV R0, UR21 ;  /* 0x0000001500007c02 */ /* 0x000fee0008000f00 */
.L_x_217:
[----:B--2---:R2:W3:Y:S02]  /*bd50*/  SYNCS.PHASECHK.TRANS64.TRYWAIT P0, [R0+URZ+0x48], R5 ;  /* 0x00004805000075a7 */ /* 0x0044e400080011ff */
[----:B---3--:R-:W-:Y:S05]  /*bd60*/  @!P0 NANOSLEEP.SYNCS 0x989680 ;  /* 0x009896800000895d */ /* 0x008fea0003900000 */
[----:B------:R-:W3:Y:S02]  /*bd70*/  @!P0 SYNCS.PHASECHK.TRANS64 P0, [R0+URZ+0x48], R5 ;  /* 0x00004805000085a7 */ /* 0x000ee400080010ff */
[----:B---3--:R-:W-:Y:S05]  /*bd80*/  @!P0 BRA `(.L_x_217) ;  /* 0xfffffffc00f08947 */ /* 0x008fea000383ffff */
[----:B------:R-:W-:Y:S05]  /*bd90*/  BRA `(.L_x_218) ;  /* 0xffffff9c00047947 */ /* 0x000fea000383ffff */
.L_x_96:
[----:B------:R-:W-:Y:S07]  /*bda0*/  MOV R0, UR21 ;  /* 0x0000001500007c02 */ /* 0x000fee0008000f00 */
.L_x_219:
[----:B--2---:R2:W3:Y:S02]  /*bdb0*/  SYNCS.PHASECHK.TRANS64.TRYWAIT P0, [R0+URZ+0x50], R5 ;  /* 0x00005005000075a7 */ /* 0x0044e400080011ff */
[----:B---3--:R-:W-:Y:S05]  /*bdc0*/  @!P0 NANOSLEEP.SYNCS 0x989680 ;  /* 0x009896800000895d */ /* 0x008fea0003900000 */
[----:B------:R-:W3:Y:S02]  /*bdd0*/  @!P0 SYNCS.PHASECHK.TRANS64 P0, [R0+URZ+0x50], R5 ;  /* 0x00005005000085a7 */ /* 0x000ee400080010ff */
[----:B---3--:R-:W-:Y:S05]  /*bde0*/  @!P0 BRA `(.L_x_219) ;  /* 0xfffffffc00f08947 */ /* 0x008fea000383ffff */
[----:B------:R-:W-:Y:S05]  /*bdf0*/  BRA `(.L_x_220) ;  /* 0xffffff9c004c7947 */ /* 0x000fea000383ffff */
.L_x_97:
[----:B------:R-:W-:Y:S07]  /*be00*/  MOV R0, UR21 ;  /* 0x0000001500007c02 */ /* 0x000fee0008000f00 */
.L_x_221:
[----:B--2---:R2:W3:Y:S02]  /*be10*/  SYNCS.PHASECHK.TRANS64.TRYWAIT P0, [R0+URZ+0x58], R5 ;  /* 0x00005805000075a7 */ /* 0x0044e400080011ff */
[----:B---3--:R-:W-:Y:S05]  /*be20*/  @!P0 NANOSLEEP.SYNCS 0x989680 ;  /* 0x009896800000895d */ /* 0x008fea0003900000 */
[----:B------:R-:W3:Y:S02]  /*be30*/  @!P0 SYNCS.PHASECHK.TRANS64 P0, [R0+URZ+0x58], R5 ;  /* 0x00005805000085a7 */ /* 0x000ee400080010ff */
[----:B---3--:R-:W-:Y:S05]  /*be40*/  @!P0 BRA `(.L_x_221) ;  /* 0xfffffffc00f08947 */ /* 0x008fea000383ffff */
[----:B------:R-:W-:Y:S05]  /*be50*/  BRA `(.L_x_222) ;  /* 0xffffff9c00947947 */ /* 0x000fea000383ffff */
.L_x_98:
[----:B------:R-:W-:Y:S07]  /*be60*/  MOV R0, UR21 ;  /* 0x0000001500007c02 */ /* 0x000fee0008000f00 */
.L_x_223:
[----:B--2---:R2:W3:Y:S02]  /*be70*/  SYNCS.PHASECHK.TRANS64.TRYWAIT P0, [R0+URZ+0x40], R4 ;  /* 0x00004004000075a7 */ /* 0x0044e400080011ff */
[----:B---3--:R-:W-:Y:S05]  /*be80*/  @!P0 NANOSLEEP.SYNCS 0x989680 ;  /* 0x009896800000895d */ /* 0x008fea0003900000 */
[----:B------:R-:W3:Y:S02]  /*be90*/  @!P0 SYNCS.PHASECHK.TRANS64 P0, [R0+URZ+0x40], R4 ;  /* 0x00004004000085a7 */ /* 0x000ee400080010ff */
[----:B---3--:R-:W-:Y:S05]  /*bea0*/  @!P0 BRA `(.L_x_223) ;  /* 0xfffffffc00f08947 */ /* 0x008fea000383ffff */
[----:B------:R-:W-:Y:S05]  /*beb0*/  BRA `(.L_x_224) ;  /* 0xffffff9c00e07947 */ /* 0x000fea000383ffff */
.L_x_99:
[----:B------:R-:W-:Y:S07]  /*bec0*/  MOV R0, UR21 ;  /* 0x0000001500007c02 */ /* 0x000fee0008000f00 */
.L_x_225:
[----:B--2---:R2:W3:Y:S02]  /*bed0*/  SYNCS.PHASECHK.TRANS64.TRYWAIT P0, [R0+URZ+0x48], R4 ;  /* 0x00004804000075a7 */ /* 0x0044e400080011ff */
[----:B---3--:R-:W-:Y:S05]  /*bee0*/  @!P0 NANOSLEEP.SYNCS 0x989680 ;  /* 0x009896800000895d */ /* 0x008fea0003900000 */
[----:B------:R-:W3:Y:S02]  /*bef0*/  @!P0 SYNCS.PHASECHK.TRANS64 P0, [R0+URZ+0x48], R4 ;  /* 0x00004804000085a7 */ /* 0x000ee400080010ff */
[----:B---3--:R-:W-:Y:S05]  /*bf00*/  @!P0 BRA `(.L_x_225) ;  /* 0xfffffffc00f08947 */ /* 0x008fea000383ffff */
[----:B------:R-:W-:Y:S05]  /*bf10*/  BRA `(.L_x_226) ;  /* 0xffffffa000287947 */ /* 0x000fea000383ffff */
.L_x_100:
[----:B------:R-:W-:Y:S07]  /*bf20*/  MOV R0, UR21 ;  /* 0x0000001500007c02 */ /* 0x000fee0008000f00 */
.L_x_227:
[----:B--2---:R2:W3:Y:S02]  /*bf30*/  SYNCS.PHASECHK.TRANS64.TRYWAIT P0, [R0+URZ+0x50], R4 ;  /* 0x00005004000075a7 */ /* 0x0044e400080011ff */
[----:B---3--:R-:W-:Y:S05]  /*bf40*/  @!P0 NANOSLEEP.SYNCS 0x989680 ;  /* 0x009896800000895d */ /* 0x008fea0003900000 */
[----:B------:R-:W3:Y:S02]  /*bf50*/  @!P0 SYNCS.PHASECHK.TRANS64 P0, [R0+URZ+0x50], R4 ;  /* 0x00005004000085a7 */ /* 0x000ee400080010ff */
[----:B---3--:R-:W-:Y:S05]  /*bf60*/  @!P0 BRA `(.L_x_227) ;  /* 0xfffffffc00f08947 */ /* 0x008fea000383ffff */
[----:B------:R-:W-:Y:S05]  /*bf70*/  BRA `(.L_x_228) ;  /* 0xffffffa000707947 */ /* 0x000fea000383ffff */
.L_x_101:
[----:B------:R-:W-:Y:S07]  /*bf80*/  MOV R0, UR21 ;  /* 0x0000001500007c02 */ /* 0x000fee0008000f00 */
.L_x_229:
[----:B--2---:R2:W3:Y:S02]  /*bf90*/  SYNCS.PHASECHK.TRANS64.TRYWAIT P0, [R0+URZ+0x58], R4 ;  /* 0x00005804000075a7 */ /* 0x0044e400080011ff */
[----:B---3--:R-:W-:Y:S05]  /*bfa0*/  @!P0 NANOSLEEP.SYNCS 0x989680 ;  /* 0x009896800000895d */ /* 0x008fea0003900000 */
[----:B------:R-:W3:Y:S02]  /*bfb0*/  @!P0 SYNCS.PHASECHK.TRANS64 P0, [R0+URZ+0x58], R4 ;  /* 0x00005804000085a7 */ /* 0x000ee400080010ff */
[----:B---3--:R-:W-:Y:S05]  /*bfc0*/  @!P0 BRA `(.L_x_229) ;  /* 0xfffffffc00f08947 */ /* 0x008fea000383ffff */
[----:B------:R-:W-:Y:S05]  /*bfd0*/  BRA `(.L_x_230) ;  /* 0xffffffa000bc7947 */ /* 0x000fea000383ffff */
.L_x_103:
[----:B------:R-:W-:-:S07]  /*bfe0*/  MOV R0, UR21 ;  /* 0x0000001500007c02 */ /* 0x000fce0008000f00 */
.L_x_231:
[----:B---3--:R3:W4:Y:S02]  /*bff0*/  SYNCS.PHASECHK.TRANS64.TRYWAIT P0, [R0+URZ+0x40], R5 ;  /* 0x00004005000075a7 */ /* 0x00872400080011ff */
[----:B----4-:R-:W-:Y:S05]  /*c000*/  @!P0 NANOSLEEP.SYNCS 0x989680 ;  /* 0x009896800000895d */ /* 0x010fea0003900000 */
[----:B------:R-:W4:Y:S02]  /*c010*/  @!P0 SYNCS.PHASECHK.TRANS64 P0, [R0+URZ+0x40], R5 ;  /* 0x00004005000085a7 */ /* 0x000f2400080010ff */
[----:B----4-:R-:W-:Y:S05]  /*c020*/  @!P0 BRA `(.L_x_231) ;  /* 0xfffffffc00f08947 */ /* 0x010fea000383ffff */
[----:B------:R-:W-:Y:S05]  /*c030*/  BRA `(.L_x_232) ;  /* 0xffffffa4002c7947 */ /* 0x000fea000383ffff */
.L_x_104:
[----:B---3--:R-:W-:-:S07]  /*c040*/  MOV R0, UR21 ;  /* 0x0000001500007c02 */ /* 0x008fce0008000f00 */
.L_x_233:
[----:B---3--:R3:W4:Y:S02]  /*c050*/  SYNCS.PHASECHK.TRANS64.TRYWAIT P0, [R0+URZ+0x48], R5 ;  /* 0x00004805000075a7 */ /* 0x00872400080011ff */
[----:B----4-:R-:W-:Y:S05]  /*c060*/  @!P0 NANOSLEEP.SYNCS 0x989680 ;  /* 0x009896800000895d */ /* 0x010fea0003900000 */
[----:B------:R-:W4:Y:S02]  /*c070*/  @!P0 SYNCS.PHASECHK.TRANS64 P0, [R0+URZ+0x48], R5 ;  /* 0x00004805000085a7 */ /* 0x000f2400080010ff */
[----:B----4-:R-:W-:Y:S05]  /*c080*/  @!P0 BRA `(.L_x_233) ;  /* 0xfffffffc00f08947 */ /* 0x010fea000383ffff */
[----:B------:R-:W-:Y:S05]  /*c090*/  BRA `(.L_x_234) ;  /* 0xffffffa4001c7947 */ /* 0x000fea000383ffff */
.L_x_105:
[----:B------:R-:W-:-:S07]  /*c0a0*/  MOV R2, UR21 ;  /* 0x0000001500027c02 */ /* 0x000fce0008000f00 */
.L_x_235:
[----:B---3--:R3:W4:Y:S02]  /*c0b0*/  SYNCS.PHASECHK.TRANS64.TRYWAIT P0, [R2+URZ+0x50], R5 ;  /* 0x00005005020075a7 */ /* 0x00872400080011ff */
[----:B----4-:R-:W-:Y:S05]  /*c0c0*/  @!P0 NANOSLEEP.SYNCS 0x989680 ;  /* 0x009896800000895d */ /* 0x010fea0003900000 */
[----:B------:R-:W4:Y:S02]  /*c0d0*/  @!P0 SYNCS.PHASECHK.TRANS64 P0, [R2+URZ+0x50], R5 ;  /* 0x00005005020085a7 */ /* 0x000f2400080010ff */
[----:B----4-:R-:W-:Y:S05]  /*c0e0*/  @!P0 BRA `(.L_x_235) ;  /* 0xfffffffc00f08947 */ /* 0x010fea000383ffff */
[----:B------:R-:W-:Y:S05]  /*c0f0*/  BRA `(.L_x_236) ;  /* 0xffffffa400107947 */ /* 0x000fea000383ffff */
.L_x_107:
[----:B-1----:R1:W2:Y:S02]  /*c100*/  SYNCS.PHASECHK.TRANS64.TRYWAIT P0, [R0+URZ+0x70], R2 ;  /* 0x00007002000075a7 */ /* 0x0022a400080011ff */
[----:B--2---:R-:W-:Y:S05]  /*c110*/  @!P0 NANOSLEEP.SYNCS 0x989680 ;  /* 0x009896800000895d */ /* 0x004fea0003900000 */
[----:B------:R-:W2:Y:S02]  /*c120*/  @!P0 SYNCS.PHASECHK.TRANS64 P0, [R0+URZ+0x70], R2 ;  /* 0x00007002000085a7 */ /* 0x000ea400080010ff */
[----:B--2---:R-:W-:Y:S05]  /*c130*/  @!P0 BRA `(.L_x_107) ;  /* 0xfffffffc00f08947 */ /* 0x004fea000383ffff */
[----:B------:R-:W-:Y:S05]  /*c140*/  BRA `(.L_x_237) ;  /* 0xffffffa400d07947 */ /* 0x000fea000383ffff */
.L_x_118:
[----:B-1----:R-:W-:Y:S04]  /*c150*/  MOV R2, UR43 ;  /* 0x0000002b00027c02 */ /* 0x002fe80008000f00 */
[----:B------:R1:W3:Y:S03]  /*c160*/  SYNCS.PHASECHK.TRANS64.TRYWAIT P1, [R2+URZ+0x20], R3 ;  /* 0x00002003020075a7 */ /* 0x0002e600080211ff */
[----:B---3--:R-:W-:Y:S05]  /*c170*/  @!P1 NANOSLEEP.SYNCS 0x989680 ;  /* 0x009896800000995d */ /* 0x008fea0003900000 */
[----:B------:R-:W3:Y:S02]  /*c180*/  @!P1 SYNCS.PHASECHK.TRANS64 P1, [R2+URZ+0x20], R3 ;  /* 0x00002003020095a7 */ /* 0x000ee400080210ff */
[----:B---3--:R-:W-:Y:S05]  /*c190*/  @!P1 BRA `(.L_x_118) ;  /* 0xfffffffc00ec9947 */ /* 0x008fea000383ffff */
[----:B------:R-:W-:Y:S05]  /*c1a0*/  BRA `(.L_x_117) ;  /* 0xffffffb400447947 */ /* 0x000fea000383ffff */
.L_x_120:
[----:B-1----:R1:W4:Y:S02]  /*c1b0*/  SYNCS.PHASECHK.TRANS64.TRYWAIT P0, [R72+URZ+0x90], R0 ;  /* 0x00009000480075a7 */ /* 0x00232400080011ff */
[----:B----4-:R-:W-:Y:S05]  /*c1c0*/  @!P0 NANOSLEEP.SYNCS 0x989680 ;  /* 0x009896800000895d */ /* 0x010fea0003900000 */
[----:B------:R-:W4:Y:S02]  /*c1d0*/  @!P0 SYNCS.PHASECHK.TRANS64 P0, [R72+URZ+0x90], R0 ;  /* 0x00009000480085a7 */ /* 0x000f2400080010ff */
[----:B----4-:R-:W-:Y:S05]  /*c1e0*/  @!P0 BRA `(.L_x_120) ;  /* 0xfffffffc00f08947 */ /* 0x010fea000383ffff */
[----:B------:R-:W-:Y:S05]  /*c1f0*/  BRA `(.L_x_119) ;  /* 0xffffffb4006c7947 */ /* 0x000fea000383ffff */
.L_x_129:
[----:B-1----:R1:W2:Y:S02]  /*c200*/  SYNCS.PHASECHK.TRANS64.TRYWAIT P0, [R2+URZ+0x20], R0 ;  /* 0x00002000020075a7 */ /* 0x0022a400080011ff */
[----:B--2---:R-:W-:Y:S05]  /*c210*/  @!P0 NANOSLEEP.SYNCS 0x989680 ;  /* 0x009896800000895d */ /* 0x004fea0003900000 */
[----:B------:R-:W2:Y:S02]  /*c220*/  @!P0 SYNCS.PHASECHK.TRANS64 P0, [R2+URZ+0x20], R0 ;  /* 0x00002000020085a7 */ /* 0x000ea400080010ff */
[----:B--2---:R-:W-:Y:S05]  /*c230*/  @!P0 BRA `(.L_x_129) ;  /* 0xfffffffc00f08947 */ /* 0x004fea000383ffff */
[----:B------:R-:W-:Y:S05]  /*c240*/  BRA `(.L_x_128) ;  /* 0xffffffbc00087947 */ /* 0x000fea000383ffff */
.L_x_137:
[----:B-1----:R1:W2:Y:S02]  /*c250*/  SYNCS.PHASECHK.TRANS64.TRYWAIT P0, [R0+URZ+0x20], R6 ;  /* 0x00002006000075a7 */ /* 0x0022a400080011ff */
[----:B--2---:R-:W-:Y:S05]  /*c260*/  @!P0 NANOSLEEP.SYNCS 0x989680 ;  /* 0x009896800000895d */ /* 0x004fea0003900000 */
[----:B------:R-:W2:Y:S02]  /*c270*/  @!P0 SYNCS.PHASECHK.TRANS64 P0, [R0+URZ+0x20], R6 ;  /* 0x00002006000085a7 */ /* 0x000ea400080010ff */
[----:B--2---:R-:W-:Y:S05]  /*c280*/  @!P0 BRA `(.L_x_137) ;  /* 0xfffffffc00f08947 */ /* 0x004fea000383ffff */
[----:B------:R-:W-:Y:S05]  /*c290*/  BRA `(.L_x_136) ;  /* 0xffffffc000c87947 */ /* 0x000fea000383ffff */
.L_x_145:
[----:B-1----:R1:W2:Y:S02]  /*c2a0*/  SYNCS.PHASECHK.TRANS64.TRYWAIT P0, [R0+URZ+0x20], R6 ;  /* 0x00002006000075a7 */ /* 0x0022a400080011ff */
[----:B--2---:R-:W-:Y:S05]  /*c2b0*/  @!P0 NANOSLEEP.SYNCS 0x989680 ;  /* 0x009896800000895d */ /* 0x004fea0003900000 */
[----:B------:R-:W2:Y:S02]  /*c2c0*/  @!P0 SYNCS.PHASECHK.TRANS64 P0, [R0+URZ+0x20], R6 ;  /* 0x00002006000085a7 */ /* 0x000ea400080010ff */
[----:B--2---:R-:W-:Y:S05]  /*c2d0*/  @!P0 BRA `(.L_x_145) ;  /* 0xfffffffc00f08947 */ /* 0x004fea000383ffff */
[----:B------:R-:W-:Y:S05]  /*c2e0*/  BRA `(.L_x_144) ;  /* 0xffffffc8008c7947 */ /* 0x000fea000383ffff */
.L_x_153:
[----:B-1----:R1:W2:Y:S02]  /*c2f0*/  SYNCS.PHASECHK.TRANS64.TRYWAIT P0, [R0+URZ+0x20], R6 ;  /* 0x00002006000075a7 */ /* 0x0022a400080011ff */
[----:B--2---:R-:W-:Y:S05]  /*c300*/  @!P0 NANOSLEEP.SYNCS 0x989680 ;  /* 0x009896800000895d */ /* 0x004fea0003900000 */
[----:B------:R-:W2:Y:S02]  /*c310*/  @!P0 SYNCS.PHASECHK.TRANS64 P0, [R0+URZ+0x20], R6 ;  /* 0x00002006000085a7 */ /* 0x000ea400080010ff */
[----:B--2---:R-:W-:Y:S05]  /*c320*/  @!P0 BRA `(.L_x_153) ;  /* 0xfffffffc00f08947 */ /* 0x004fea000383ffff */
[----:B------:R-:W-:Y:S05]  /*c330*/  BRA `(.L_x_152) ;  /* 0xffffffd0005c7947 */ /* 0x000fea000383ffff */
.L_x_161:
[----:B-1----:R1:W2:Y:S02]  /*c340*/  SYNCS.PHASECHK.TRANS64.TRYWAIT P0, [R0+URZ+0x20], R6 ;  /* 0x00002006000075a7 */ /* 0x0022a400080011ff */
[----:B--2---:R-:W-:Y:S05]  /*c350*/  @!P0 NANOSLEEP.SYNCS 0x989680 ;  /* 0x009896800000895d */ /* 0x004fea0003900000 */
[----:B------:R-:W2:Y:S02]  /*c360*/  @!P0 SYNCS.PHASECHK.TRANS64 P0, [R0+URZ+0x20], R6 ;  /* 0x00002006000085a7 */ /* 0x000ea400080010ff */
[----:B--2---:R-:W-:Y:S05]  /*c370*/  @!P0 BRA `(.L_x_161) ;  /* 0xfffffffc00f08947 */ /* 0x004fea000383ffff */
[----:B------:R-:W-:Y:S05]  /*c380*/  BRA `(.L_x_160) ;  /* 0xffffffd8003c7947 */ /* 0x000fea000383ffff */
.L_x_169:
[----:B-1----:R1:W2:Y:S02]  /*c390*/  SYNCS.PHASECHK.TRANS64.TRYWAIT P0, [R0+URZ+0x20], R6 ;  /* 0x00002006000075a7 */ /* 0x0022a400080011ff */
[----:B--2---:R-:W-:Y:S05]  /*c3a0*/  @!P0 NANOSLEEP.SYNCS 0x989680 ;  /* 0x009896800000895d */ /* 0x004fea0003900000 */
[----:B------:R-:W2:Y:S02]  /*c3b0*/  @!P0 SYNCS.PHASECHK.TRANS64 P0, [R0+URZ+0x20], R6 ;  /* 0x00002006000085a7 */ /* 0x000ea400080010ff */
[----:B--2---:R-:W-:Y:S05]  /*c3c0*/  @!P0 BRA `(.L_x_169) ;  /* 0xfffffffc00f08947 */ /* 0x004fea000383ffff */
[----:B------:R-:W-:Y:S05]  /*c3d0*/  BRA `(.L_x_168) ;  /* 0xffffffe000107947 */ /* 0x000fea000383ffff */
.L_x_177:
[----:B-1----:R1:W2:Y:S02]  /*c3e0*/  SYNCS.PHASECHK.TRANS64.TRYWAIT P0, [R0+URZ+0x20], R76 ;  /* 0x0000204c000075a7 */ /* 0x0022a400080011ff */
[----:B--2---:R-:W-:Y:S05]  /*c3f0*/  @!P0 NANOSLEEP.SYNCS 0x989680 ;  /* 0x009896800000895d */ /* 0x004fea0003900000 */
[----:B------:R-:W2:Y:S02]  /*c400*/  @!P0 SYNCS.PHASECHK.TRANS64 P0, [R0+URZ+0x20], R76 ;  /* 0x0000204c000085a7 */ /* 0x000ea400080010ff */
[----:B--2---:R-:W-:Y:S05]  /*c410*/  @!P0 BRA `(.L_x_177) ;  /* 0xfffffffc00f08947 */ /* 0x004fea000383ffff */
[----:B------:R-:W-:Y:S05]  /*c420*/  BRA `(.L_x_176) ;  /* 0xffffffe400e47947 */ /* 0x000fea000383ffff */
        .weak           $__internal_0_$__cuda_sm10x_tcgen05_guardrail_trap_col_being_dealloced_not_returned_by_alloc
        .type           $__internal_0_$__cuda_sm10x_tcgen05_guardrail_trap_col_being_dealloced_not_returned_by_alloc,@function
        .size           $__internal_0_$__cuda_sm10x_tcgen05_guardrail_trap_col_being_dealloced_not_returned_by_alloc,($__internal_1_$__cuda_sm10x_tcgen05_guardrail_trap_phase_invalid_during_alloc - $__internal_0_$__cuda_sm10x_tcgen05_guardrail_trap_col_being_dealloced_not_returned_by_alloc)
$__internal_0_$__cuda_sm10x_tcgen05_guardrail_trap_col_being_dealloced_not_returned_by_alloc:
[----:B------:R-:W-:Y:S05]  /*c430*/  BPT.TRAP 0x1 ;  /* 0x000000040000795c */ /* 0x000fea0000300000 */
[----:B------:R-:W-:-:S04]  /*c440*/  HFMA2 R3, -RZ, RZ, 0, 0 ;  /* 0x00000000ff037431 */ /* 0x000fc800000001ff */
[----:B------:R-:W-:Y:S05]  /*c450*/  RET.REL.NODEC R2 `(_ZN7cutlass13device_kernelINS_4gemm6kernel13GemmUniversalIN4cute5tupleIJiiiiEEENS1_10collective13CollectiveMmaINS1_35MainloopSm100TmaUmmaWarpSpecializedILi2ELi2ELi4ENS5_IJNS4_1CILi4EEENSA_ILi1EEESC_EEEEENS5_IJNSA_ILi256EEENSA_ILi128EEESG_EEEfNS5_IJlSC_lEEEfSI_NS4_8TiledMMAINS4_8MMA_AtomIJNS4_23SM100_MMA_TF32_2x1SM_SSINS_10tfloat32_tESM_fLi256ELi128ELNS4_4UMMA5MajorE0ELSO_0ELNSN_7ScaleInE0ELSP_0EEEEEENS4_6LayoutINS5_IJSC_SC_SC_EEENS5_IJNSA_ILi0EEESU_SU_EEEEENS5_IJNS4_10UnderscoreESX_SX_EEEEENS4_18SM100_TMA_2SM_LOADENS4_14ComposedLayoutINS4_7SwizzleILi3ELi4ELi3EEENS4_18smem_ptr_flag_bitsILi32EEENSS_INS5_IJNSA_ILi8EEENSA_ILi32EEEEEENS5_IJS17_SC_EEEEEEEvNS4_8identityENS4_28SM100_TMA_2SM_LOAD_MULTICASTES1B_vS1C_EENS_8epilogue10collective18CollectiveEpilogueINS1F_23Sm100TmaWarpSpecializedILi4ELi2ELi16ELb1ELb0EEEJNS5_IJSG_SG_SG_EEENS5_IJNSS_ISG_SC_EENSS_INSA_ILi16EEESC_EEEEEfSI_fSI_NS1F_6fusion15FusionCallbacksIS1J_NS1P_17LinearCombinationIffffLNS_15FloatRoundStyleE2EEES1K_S1O_JEEENS4_5SM1004TMEM4LOAD26SM100_TMEM_LOAD_32dp32b16xENS4_13SM90_TMA_LOADENS11_INS12_ILi2ELi4ELi3EEES15_NSS_INS5_IJS16_S1M_EEENS5_IJS1M_SC_EEEEEEENS4_39AutoVectorizingCopyWithAssumedAlignmentILi128EEENS4_14SM90_TMA_STOREES24_S26_S26_EEEvvEEEEvNT_6ParamsE) ;  /* 0xffffff3802e87950 */ /* 0x000fea0003c3ffff */
        .weak           $__internal_1_$__cuda_sm10x_tcgen05_guardrail_trap_phase_invalid_during_alloc
        .type           $__internal_1_$__cuda_sm10x_tcgen05_guardrail_trap_phase_invalid_during_alloc,@function
        .size           $__internal_1_$__cuda_sm10x_tcgen05_guardrail_trap_phase_invalid_during_alloc,($__internal_2_$__cuda_sm10x_tcgen05_guardrail_trap_unallocated_columns_being_dealloced - $__internal_1_$__cuda_sm10x_tcgen05_guardrail_trap_phase_invalid_during_alloc)
$__internal_1_$__cuda_sm10x_tcgen05_guardrail_trap_phase_invalid_during_alloc:
[----:B------:R-:W-:Y:S05]  /*c460*/  BPT.TRAP 0x1 ;  /* 0x000000040000795c */ /* 0x000fea0000300000 */
[----:B------:R-:W-:-:S04]  /*c470*/  MOV R7, 0x0 ;  /* 0x0000000000077802 */ /* 0x000fc80000000f00 */
[----:B------:R-:W-:Y:S05]  /*c480*/  RET.REL.NODEC R6 `(_ZN7cutlass13device_kernelINS_4gemm6kernel13GemmUniversalIN4cute5tupleIJiiiiEEENS1_10collective13CollectiveMmaINS1_35MainloopSm100TmaUmmaWarpSpecializedILi2ELi2ELi4ENS5_IJNS4_1CILi4EEENSA_ILi1EEESC_EEEEENS5_IJNSA_ILi256EEENSA_ILi128EEESG_EEEfNS5_IJlSC_lEEEfSI_NS4_8TiledMMAINS4_8MMA_AtomIJNS4_23SM100_MMA_TF32_2x1SM_SSINS_10tfloat32_tESM_fLi256ELi128ELNS4_4UMMA5MajorE0ELSO_0ELNSN_7ScaleInE0ELSP_0EEEEEENS4_6LayoutINS5_IJSC_SC_SC_EEENS5_IJNSA_ILi0EEESU_SU_EEEEENS5_IJNS4_10UnderscoreESX_SX_EEEEENS4_18SM100_TMA_2SM_LOADENS4_14ComposedLayoutINS4_7SwizzleILi3ELi4ELi3EEENS4_18smem_ptr_flag_bitsILi32EEENSS_INS5_IJNSA_ILi8EEENSA_ILi32EEEEEENS5_IJS17_SC_EEEEEEEvNS4_8identityENS4_28SM100_TMA_2SM_LOAD_MULTICASTES1B_vS1C_EENS_8epilogue10collective18CollectiveEpilogueINS1F_23Sm100TmaWarpSpecializedILi4ELi2ELi16ELb1ELb0EEEJNS5_IJSG_SG_SG_EEENS5_IJNSS_ISG_SC_EENSS_INSA_ILi16EEESC_EEEEEfSI_fSI_NS1F_6fusion15FusionCallbacksIS1J_NS1P_17LinearCombinationIffffLNS_15FloatRoundStyleE2EEES1K_S1O_JEEENS4_5SM1004TMEM4LOAD26SM100_TMEM_LOAD_32dp32b16xENS4_13SM90_TMA_LOADENS11_INS12_ILi2ELi4ELi3EEES15_NSS_INS5_IJS16_S1M_EEENS5_IJS1M_SC_EEEEEEENS4_39AutoVectorizingCopyWithAssumedAlignmentILi128EEENS4_14SM90_TMA_STOREES24_S26_S26_EEEvvEEEEvNT_6ParamsE) ;  /* 0xffffff3806dc7950 */ /* 0x000fea0003c3ffff */
        .weak           $__internal_2_$__cuda_sm10x_tcgen05_guardrail_trap_unallocated_columns_being_dealloced
        .type           $__internal_2_$__cuda_sm10x_tcgen05_guardrail_trap_unallocated_columns_being_dealloced,@function
        .size           $__internal_2_$__cuda_sm10x_tcgen05_guardrail_trap_unallocated_columns_being_dealloced,(.L_x_239 - $__internal_2_$__cuda_sm10x_tcgen05_guardrail_trap_unallocated_columns_being_dealloced)
$__internal_2_$__cuda_sm10x_tcgen05_guardrail_trap_unallocated_columns_being_dealloced:
[----:B------:R-:W-:Y:S05]  /*c490*/  BPT.TRAP 0x1 ;  /* 0x000000040000795c */ /* 0x000fea0000300000 */
[----:B------:R-:W-:-:S04]  /*c4a0*/  HFMA2 R3, -RZ, RZ, 0, 0 ;  /* 0x00000000ff037431 */ /* 0x000fc800000001ff */
[----:B------:R-:W-:Y:S05]  /*c4b0*/  RET.REL.NODEC R2 `(_ZN7cutlass13device_kernelINS_4gemm6kernel13GemmUniversalIN4cute5tupleIJiiiiEEENS1_10collective13CollectiveMmaINS1_35MainloopSm100TmaUmmaWarpSpecializedILi2ELi2ELi4ENS5_IJNS4_1CILi4EEENSA_ILi1EEESC_EEEEENS5_IJNSA_ILi256EEENSA_ILi128EEESG_EEEfNS5_IJlSC_lEEEfSI_NS4_8TiledMMAINS4_8MMA_AtomIJNS4_23SM100_MMA_TF32_2x1SM_SSINS_10tfloat32_tESM_fLi256ELi128ELNS4_4UMMA5MajorE0ELSO_0ELNSN_7ScaleInE0ELSP_0EEEEEENS4_6LayoutINS5_IJSC_SC_SC_EEENS5_IJNSA_ILi0EEESU_SU_EEEEENS5_IJNS4_10UnderscoreESX_SX_EEEEENS4_18SM100_TMA_2SM_LOADENS4_14ComposedLayoutINS4_7SwizzleILi3ELi4ELi3EEENS4_18smem_ptr_flag_bitsILi32EEENSS_INS5_IJNSA_ILi8EEENSA_ILi32EEEEEENS5_IJS17_SC_EEEEEEEvNS4_8identityENS4_28SM100_TMA_2SM_LOAD_MULTICASTES1B_vS1C_EENS_8epilogue10collective18CollectiveEpilogueINS1F_23Sm100TmaWarpSpecializedILi4ELi2ELi16ELb1ELb0EEEJNS5_IJSG_SG_SG_EEENS5_IJNSS_ISG_SC_EENSS_INSA_ILi16EEESC_EEEEEfSI_fSI_NS1F_6fusion15FusionCallbacksIS1J_NS1P_17LinearCombinationIffffLNS_15FloatRoundStyleE2EEES1K_S1O_JEEENS4_5SM1004TMEM4LOAD26SM100_TMEM_LOAD_32dp32b16xENS4_13SM90_TMA_LOADENS11_INS12_ILi2ELi4ELi3EEES15_NSS_INS5_IJS16_S1M_EEENS5_IJS1M_SC_EEEEEEENS4_39AutoVectorizingCopyWithAssumedAlignmentILi128EEENS4_14SM90_TMA_STOREES24_S26_S26_EEEvvEEEEvNT_6ParamsE) ;  /* 0xffffff3802d07950 */ /* 0x000fea0003c3ffff */
.L_x_238:
[----:B------:R-:W-:-:S00]  /*c4c0*/  BRA `(.L_x_238) ;  /* 0xfffffffc00fc7947 */ /* 0x000fc0000383ffff */
[----:B------:R-:W-:-:S00]  /*c4d0*/  NOP ;  /* 0x0000000000007918 */ /* 0x000fc00000000000 */
        /* <DEDUP_REMOVED lines=10> */
.L_x_239:


//--------------------- .nv.global.init           --------------------------
	.section	.nv.global.init,"aw",@progbits
.nv.global.init:
	.type		$str$27,@object
	.size		$str$27,($str$28 - $str$27)
$str$27:
        /*0000*/ 	.byte	0x28, 0x61, 0x64, 0x64, 0x72, 0x65, 0x73, 0x73, 0x20, 0x26, 0x20, 0x6d, 0x61, 0x73, 0x6b, 0x29
        /*0010*/ 	.byte	0x20, 0x3d, 0x3d, 0x20, 0x30, 0x00
	.type		$str$28,@object
	.size		$str$28,($str$26 - $str$28)
$str$28:
        /*0016*/ 	.byte	0x2f, 0x74, 0x6d, 0x70, 0x2f, 0x63, 0x75, 0x74, 0x6c, 0x61, 0x73, 0x73, 0x5f, 0x73, 0x77, 0x65
        /*0026*/ 	.byte	0x65, 0x70, 0x5f, 0x73, 0x72, 0x63, 0x2f, 0x69, 0x6e, 0x63, 0x6c, 0x75, 0x64, 0x65, 0x2f, 0x63
        /*0036*/ 	.byte	0x75, 0x74, 0x65, 0x2f, 0x70, 0x6f, 0x69, 0x6e, 0x74, 0x65, 0x72, 0x5f, 0x66, 0x6c, 0x61, 0x67
        /*0046*/ 	.byte	0x67, 0x65, 0x64, 0x2e, 0x68, 0x70, 0x70, 0x00
	.type		$str$26,@object
	.size		$str$26,($str$25 - $str$26)
$str$26:
        /*004e*/ 	.byte	0x2f, 0x74, 0x6d, 0x70, 0x2f, 0x63, 0x75, 0x74, 0x6c, 0x61, 0x73, 0x73, 0x5f, 0x73, 0x77, 0x65
        /*005e*/ 	.byte	0x65, 0x70, 0x5f, 0x73, 0x72, 0x63, 0x2f, 0x69, 0x6e, 0x63, 0x6c, 0x75, 0x64, 0x65, 0x2f, 0x63
        /*006e*/ 	.byte	0x75, 0x74, 0x65, 0x2f, 0x61, 0x74, 0x6f, 0x6d, 0x2f, 0x63, 0x6f, 0x70, 0x79, 0x5f, 0x74, 0x72
        /*007e*/ 	.byte	0x61, 0x69, 0x74, 0x73, 0x5f, 0x73, 0x6d, 0x31, 0x30, 0x30, 0x2e, 0x68, 0x70, 0x70, 0x00
	.type		$str$25,@object
	.size		$str$25,(__unnamed_1 - $str$25)
$str$25:
        /*008d*/ 	.byte	0x28, 0x28, 0x75, 0x69, 0x6e, 0x74, 0x33, 0x32, 0x5f, 0x74, 0x28, 0x74, 0x68, 0x72, 0x65, 0x61
        /*009d*/ 	.byte	0x64, 0x49, 0x64, 0x78, 0x2e, 0x78, 0x29, 0x20, 0x2f, 0x20, 0x33, 0x32, 0x29, 0x20, 0x25, 0x20
        /*00ad*/ 	.byte	0x34, 0x29, 0x20, 0x3d, 0x3d, 0x20, 0x28, 0x28, 0x28, 0x74, 0x6d, 0x65, 0x6d, 0x5f, 0x61, 0x64
        /*00bd*/ 	.byte	0x64, 0x72, 0x20, 0x3e, 0x3e, 0x20, 0x31, 0x36, 0x29, 0x20, 0x2f, 0x20, 0x33, 0x32, 0x29, 0x20
        /*00cd*/ 	.byte	0x25, 0x20, 0x34, 0x29, 0x00
	.type		__unnamed_1,@object
	.size		__unnamed_1,(__unnamed_2 - __unnamed_1)
__unnamed_1:
        /*00d2*/ 	.byte	0x61, 0x75, 0x74, 0x6f, 0x20, 0x63, 0x75, 0x74, 0x65, 0x3a, 0x3a, 0x61, 0x73, 0x5f, 0x70, 0x6f
        /* <DEDUP_REMOVED lines=23> */
        /*0252*/ 	.byte	0x43, 0x3c, 0x32, 0x30, 0x34, 0x38, 0x3e, 0x3e, 0x3e, 0x3e, 0x5d, 0x00
	.type		__unnamed_2,@object
	.size		__unnamed_2,(.L_2 - __unnamed_2)
__unnamed_2:
        /* <DEDUP_REMOVED lines=42> */
        /*04fe*/ 	.byte	0x3e, 0x5d, 0x00
.L_2:


//--------------------- .nv.shared._ZN7cutlass13device_kernelINS_4gemm6kernel13GemmUniversalIN4cute5tupleIJiiiiEEENS1_10collective13CollectiveMmaINS1_35MainloopSm100TmaUmmaWarpSpecializedILi2ELi2ELi4ENS5_IJNS4_1CILi4EEENSA_ILi1EEESC_EEEEENS5_IJNSA_ILi256EEENSA_ILi128EEESG_EEEfNS5_IJlSC_lEEEfSI_NS4_8TiledMMAINS4_8MMA_AtomIJNS4_23SM100_MMA_TF32_2x1SM_SSINS_10tfloat32_tESM_fLi256ELi128ELNS4_4UMMA5MajorE0ELSO_0ELNSN_7ScaleInE0ELSP_0EEEEEENS4_6LayoutINS5_IJSC_SC_SC_EEENS5_IJNSA_ILi0EEESU_SU_EEEEENS5_IJNS4_10UnderscoreESX_SX_EEEEENS4_18SM100_TMA_2SM_LOADENS4_14ComposedLayoutINS4_7SwizzleILi3ELi4ELi3EEENS4_18smem_ptr_flag_bitsILi32EEENSS_INS5_IJNSA_ILi8EEENSA_ILi32EEEEEENS5_IJS17_SC_EEEEEEEvNS4_8identityENS4_28SM100_TMA_2SM_LOAD_MULTICASTES1B_vS1C_EENS_8epilogue10collective18CollectiveEpilogueINS1F_23Sm100TmaWarpSpecializedILi4ELi2ELi16ELb1ELb0EEEJNS5_IJSG_SG_SG_EEENS5_IJNSS_ISG_SC_EENSS_INSA_ILi16EEESC_EEEEEfSI_fSI_NS1F_6fusion15FusionCallbacksIS1J_NS1P_17LinearCombinationIffffLNS_15FloatRoundStyleE2EEES1K_S1O_JEEENS4_5SM1004TMEM4LOAD26SM100_TMEM_LOAD_32dp32b16xENS4_13SM90_TMA_LOADENS11_INS12_ILi2ELi4ELi3EEES15_NSS_INS5_IJS16_S1M_EEENS5_IJS1M_SC_EEEEEEENS4_39AutoVectorizingCopyWithAssumedAlignmentILi128EEENS4_14SM90_TMA_STOREES24_S26_S26_EEEvvEEEEvNT_6ParamsE --------------------------
	.section	.nv.shared._ZN7cutlass13device_kernelINS_4gemm6kernel13GemmUniversalIN4cute5tupleIJiiiiEEENS1_10collective13CollectiveMmaINS1_35MainloopSm100TmaUmmaWarpSpecializedILi2ELi2ELi4ENS5_IJNS4_1CILi4EEENSA_ILi1EEESC_EEEEENS5_IJNSA_ILi256EEENSA_ILi128EEESG_EEEfNS5_IJlSC_lEEEfSI_NS4_8TiledMMAINS4_8MMA_AtomIJNS4_23SM100_MMA_TF32_2x1SM_SSINS_10tfloat32_tESM_fLi256ELi128ELNS4_4UMMA5MajorE0ELSO_0ELNSN_7ScaleInE0ELSP_0EEEEEENS4_6LayoutINS5_IJSC_SC_SC_EEENS5_IJNSA_ILi0EEESU_SU_EEEEENS5_IJNS4_10UnderscoreESX_SX_EEEEENS4_18SM100_TMA_2SM_LOADENS4_14ComposedLayoutINS4_7SwizzleILi3ELi4ELi3EEENS4_18smem_ptr_flag_bitsILi32EEENSS_INS5_IJNSA_ILi8EEENSA_ILi32EEEEEENS5_IJS17_SC_EEEEEEEvNS4_8identityENS4_28SM100_TMA_2SM_LOAD_MULTICASTES1B_vS1C_EENS_8epilogue10collective18CollectiveEpilogueINS1F_23Sm100TmaWarpSpecializedILi4ELi2ELi16ELb1ELb0EEEJNS5_IJSG_SG_SG_EEENS5_IJNSS_ISG_SC_EENSS_INSA_ILi16EEESC_EEEEEfSI_fSI_NS1F_6fusion15FusionCallbacksIS1J_NS1P_17LinearCombinationIffffLNS_15FloatRoundStyleE2EEES1K_S1O_JEEENS4_5SM1004TMEM4LOAD26SM100_TMEM_LOAD_32dp32b16xENS4_13SM90_TMA_LOADENS11_INS12_ILi2ELi4ELi3EEES15_NSS_INS5_IJS16_S1M_EEENS5_IJS1M_SC_EEEEEEENS4_39AutoVectorizingCopyWithAssumedAlignmentILi128EEENS4_14SM90_TMA_STOREES24_S26_S26_EEEvvEEEEvNT_6ParamsE,"aw",@nobits
	.sectionflags	@""
	.align	16
	.zero		1024


//--------------------- .nv.shared.reserved.0     --------------------------
	.section	.nv.shared.reserved.0,"aw",@nobits
	.weak		__nv_reservedSMEM_offset_0_alias
	.size		__nv_reservedSMEM_offset_0_alias, 0, 64
	.other		__nv_reservedSMEM_offset_0_alias,@"STO_CUDA_RESERVED_SHARED STV_DEFAULT"
__nv_reservedSMEM_offset_0_alias:
	.zero		0
.nv.shared.reserved.0:
	.zero		64
	.weak		__nv_reservedSMEM_tcgen05_partition
	.type		__nv_reservedSMEM_tcgen05_partition,@object
	.size		__nv_reservedSMEM_tcgen05_partition,(.L_0 - __nv_reservedSMEM_tcgen05_partition)
__nv_reservedSMEM_tcgen05_partition:
	.zero		32
.L_0:


//--------------------- .nv.global                --------------------------
	.section	.nv.global,"aw",@nobits
.nv.global:
	.type		_ZN40_INTERNAL_10dd12a2_4_k_cu_e6a000f2_136144cute1_E,@object
	.size		_ZN40_INTERNAL_10dd12a2_4_k_cu_e6a000f2_136144cute1_E,(_ZN40_INTERNAL_10dd12a2_4_k_cu_e6a000f2_136144cuda3std3__45__cpo6cbeginE - _ZN40_INTERNAL_10dd12a2_4_k_cu_e6a000f2_136144cute1_E)
_ZN40_INTERNAL_10dd12a2_4_k_cu_e6a000f2_136144cute1_E:
	.zero		1
	.type		_ZN40_INTERNAL_10dd12a2_4_k_cu_e6a000f2_136144cuda3std3__45__cpo6cbeginE,@object
	.size		_ZN40_INTERNAL_10dd12a2_4_k_cu_e6a000f2_136144cuda3std3__45__cpo6cbeginE,(_ZN40_INTERNAL_10dd12a2_4_k_cu_e6a000f2_136144cuda3std3__48in_placeE - _ZN40_INTERNAL_10dd12a2_4_k_cu_e6a000f2_136144cuda3std3__45__cpo6cbeginE)
_ZN40_INTERNAL_10dd12a2_4_k_cu_e6a000f2_136144cuda3std3__45__cpo6cbeginE:
	.zero		1
	.type		_ZN40_INTERNAL_10dd12a2_4_k_cu_e6a000f2_136144cuda3std3__48in_placeE,@object
	.size		_ZN40_INTERNAL_10dd12a2_4_k_cu_e6a000f2_136144cuda3std3__48in_placeE,(_ZN40_INTERNAL_10dd12a2_4_k_cu_e6a000f2_136144cuda3std6ranges3__45__cpo9iter_moveE - _ZN40_INTERNAL_10dd12a2_4_k_cu_e6a000f2_136144cuda3std3__48in_placeE)
_ZN40_INTERNAL_10dd12a2_4_k_cu_e6a000f2_136144cuda3std3__48in_placeE:
	.zero		1
	.type		_ZN40_INTERNAL_10dd12a2_4_k_cu_e6a000f2_136144cuda3std6ranges3__45__cpo9iter_moveE,@object
	.size		_ZN40_INTERNAL_10dd12a2_4_k_cu_e6a000f2_136144cuda3std6ranges3__45__cpo9iter_moveE,(_ZN40_INTERNAL_10dd12a2_4_k_cu_e6a000f2_136144cuda3std3__45__cpo5beginE - _ZN40_INTERNAL_10dd12a2_4_k_cu_e6a000f2_136144cuda3std6ranges3__45__cpo9iter_moveE)
_ZN40_INTERNAL_10dd12a2_4_k_cu_e6a000f2_136144cuda3std6ranges3__45__cpo9iter_moveE:
	.zero		1
	.type		_ZN40_INTERNAL_10dd12a2_4_k_cu_e6a000f2_136144cuda3std3__45__cpo5beginE,@object
	.size		_ZN40_INTERNAL_10dd12a2_4_k_cu_e6a000f2_136144cuda3std3__45__cpo5beginE,(_ZN40_INTERNAL_10dd12a2_4_k_cu_e6a000f2_136144cuda3std3__442_GLOBAL__N__10dd12a2_4_k_cu_e6a000f2_136146ignoreE - _ZN40_INTERNAL_10dd12a2_4_k_cu_e6a000f2_136144cuda3std3__45__cpo5beginE)
_ZN40_INTERNAL_10dd12a2_4_k_cu_e6a000f2_136144cuda3std3__45__cpo5beginE:
	.zero		1
	.type		_ZN40_INTERNAL_10dd12a2_4_k_cu_e6a000f2_136144cuda3std3__442_GLOBAL__N__10dd12a2_4_k_cu_e6a000f2_136146ignoreE,@object
	.size		_ZN40_INTERNAL_10dd12a2_4_k_cu_e6a000f2_136144cuda3std3__442_GLOBAL__N__10dd12a2_4_k_cu_e6a000f2_136146ignoreE,(_ZN40_INTERNAL_10dd12a2_4_k_cu_e6a000f2_136144cute7productE - _ZN40_INTERNAL_10dd12a2_4_k_cu_e6a000f2_136144cuda3std3__442_GLOBAL__N__10dd12a2_4_k_cu_e6a000f2_136146ignoreE)
_ZN40_INTERNAL_10dd12a2_4_k_cu_e6a000f2_136144cuda3std3__442_GLOBAL__N__10dd12a2_4_k_cu_e6a000f2_136146ignoreE:
	.zero		1
	.type		_ZN40_INTERNAL_10dd12a2_4_k_cu_e6a000f2_136144cute7productE,@object
	.size		_ZN40_INTERNAL_10dd12a2_4_k_cu_e6a000f2_136144cute7productE,(_ZN40_INTERNAL_10dd12a2_4_k_cu_e6a000f2_136144cuda3std3__45__cpo3endE - _ZN40_INTERNAL_10dd12a2_4_k_cu_e6a000f2_136144cute7productE)
_ZN40_INTERNAL_10dd12a2_4_k_cu_e6a000f2_136144cute7productE:
	.zero		1
	.type		_ZN40_INTERNAL_10dd12a2_4_k_cu_e6a000f2_136144cuda3std3__45__cpo3endE,@object
	.size		_ZN40_INTERNAL_10dd12a2_4_k_cu_e6a000f2_136144cuda3std3__45__cpo3endE,(_ZN40_INTERNAL_10dd12a2_4_k_cu_e6a000f2_136144cuda3std3__419piecewise_constructE - _ZN40_INTERNAL_10dd12a2_4_k_cu_e6a000f2_136144cuda3std3__45__cpo3endE)
_ZN40_INTERNAL_10dd12a2_4_k_cu_e6a000f2_136144cuda3std3__45__cpo3endE:
	.zero		1
	.type		_ZN40_INTERNAL_10dd12a2_4_k_cu_e6a000f2_136144cuda3std3__419piecewise_constructE,@object
	.size		_ZN40_INTERNAL_10dd12a2_4_k_cu_e6a000f2_136144cuda3std3__419piecewise_constructE,(_ZN40_INTERNAL_10dd12a2_4_k_cu_e6a000f2_136144cuda3std3__45__cpo4cendE - _ZN40_INTERNAL_10dd12a2_4_k_cu_e6a000f2_136144cuda3std3__419piecewise_constructE)
_ZN40_INTERNAL_10dd12a2_4_k_cu_e6a000f2_136144cuda3std3__419piecewise_constructE:
	.zero		1
	.type		_ZN40_INTERNAL_10dd12a2_4_k_cu_e6a000f2_136144cuda3std3__45__cpo4cendE,@object
	.size		_ZN40_INTERNAL_10dd12a2_4_k_cu_e6a000f2_136144cuda3std3__45__cpo4cendE,(_ZN40_INTERNAL_10dd12a2_4_k_cu_e6a000f2_136144cuda3std6ranges3__45__cpo4swapE - _ZN40_INTERNAL_10dd12a2_4_k_cu_e6a000f2_136144cuda3std3__45__cpo4cendE)
_ZN40_INTERNAL_10dd12a2_4_k_cu_e6a000f2_136144cuda3std3__45__cpo4cendE:
	.zero		1
	.type		_ZN40_INTERNAL_10dd12a2_4_k_cu_e6a000f2_136144cuda3std6ranges3__45__cpo4swapE,@object
	.size		_ZN40_INTERNAL_10dd12a2_4_k_cu_e6a000f2_136144cuda3std6ranges3__45__cpo4swapE,(.L_10 - _ZN40_INTERNAL_10dd12a2_4_k_cu_e6a000f2_136144cuda3std6ranges3__45__cpo4swapE)
_ZN40_INTERNAL_10dd12a2_4_k_cu_e6a000f2_136144cuda3std6ranges3__45__cpo4swapE:
	.zero		1
.L_10:


//--------------------- .nv.constant0._ZN7cutlass13device_kernelINS_4gemm6kernel13GemmUniversalIN4cute5tupleIJiiiiEEENS1_10collective13CollectiveMmaINS1_35MainloopSm100TmaUmmaWarpSpecializedILi2ELi2ELi4ENS5_IJNS4_1CILi4EEENSA_ILi1EEESC_EEEEENS5_IJNSA_ILi256EEENSA_ILi128EEESG_EEEfNS5_IJlSC_lEEEfSI_NS4_8TiledMMAINS4_8MMA_AtomIJNS4_23SM100_MMA_TF32_2x1SM_SSINS_10tfloat32_tESM_fLi256ELi128ELNS4_4UMMA5MajorE0ELSO_0ELNSN_7ScaleInE0ELSP_0EEEEEENS4_6LayoutINS5_IJSC_SC_SC_EEENS5_IJNSA_ILi0EEESU_SU_EEEEENS5_IJNS4_10UnderscoreESX_SX_EEEEENS4_18SM100_TMA_2SM_LOADENS4_14ComposedLayoutINS4_7SwizzleILi3ELi4ELi3EEENS4_18smem_ptr_flag_bitsILi32EEENSS_INS5_IJNSA_ILi8EEENSA_ILi32EEEEEENS5_IJS17_SC_EEEEEEEvNS4_8identityENS4_28SM100_TMA_2SM_LOAD_MULTICASTES1B_vS1C_EENS_8epilogue10collective18CollectiveEpilogueINS1F_23Sm100TmaWarpSpecializedILi4ELi2ELi16ELb1ELb0EEEJNS5_IJSG_SG_SG_EEENS5_IJNSS_ISG_SC_EENSS_INSA_ILi16EEESC_EEEEEfSI_fSI_NS1F_6fusion15FusionCallbacksIS1J_NS1P_17LinearCombinationIffffLNS_15FloatRoundStyleE2EEES1K_S1O_JEEENS4_5SM1004TMEM4LOAD26SM100_TMEM_LOAD_32dp32b16xENS4_13SM90_TMA_LOADENS11_INS12_ILi2ELi4ELi3EEES15_NSS_INS5_IJS16_S1M_EEENS5_IJS1M_SC_EEEEEEENS4_39AutoVectorizingCopyWithAssumedAlignmentILi128EEENS4_14SM90_TMA_STOREES24_S26_S26_EEEvvEEEEvNT_6ParamsE --------------------------
	.section	.nv.constant0._ZN7cutlass13device_kernelINS_4gemm6kernel13GemmUniversalIN4cute5tupleIJiiiiEEENS1_10collective13CollectiveMmaINS1_35MainloopSm100TmaUmmaWarpSpecializedILi2ELi2ELi4ENS5_IJNS4_1CILi4EEENSA_ILi1EEESC_EEEEENS5_IJNSA_ILi256EEENSA_ILi128EEESG_EEEfNS5_IJlSC_lEEEfSI_NS4_8TiledMMAINS4_8MMA_AtomIJNS4_23SM100_MMA_TF32_2x1SM_SSINS_10tfloat32_tESM_fLi256ELi128ELNS4_4UMMA5MajorE0ELSO_0ELNSN_7ScaleInE0ELSP_0EEEEEENS4_6LayoutINS5_IJSC_SC_SC_EEENS5_IJNSA_ILi0EEESU_SU_EEEEENS5_IJNS4_10UnderscoreESX_SX_EEEEENS4_18SM100_TMA_2SM_LOADENS4_14ComposedLayoutINS4_7SwizzleILi3ELi4ELi3EEENS4_18smem_ptr_flag_bitsILi32EEENSS_INS5_IJNSA_ILi8EEENSA_ILi32EEEEEENS5_IJS17_SC_EEEEEEEvNS4_8identityENS4_28SM100_TMA_2SM_LOAD_MULTICASTES1B_vS1C_EENS_8epilogue10collective18CollectiveEpilogueINS1F_23Sm100TmaWarpSpecializedILi4ELi2ELi16ELb1ELb0EEEJNS5_IJSG_SG_SG_EEENS5_IJNSS_ISG_SC_EENSS_INSA_ILi16EEESC_EEEEEfSI_fSI_NS1F_6fusion15FusionCallbacksIS1J_NS1P_17LinearCombinationIffffLNS_15FloatRoundStyleE2EEES1K_S1O_JEEENS4_5SM1004TMEM4LOAD26SM100_TMEM_LOAD_32dp32b16xENS4_13SM90_TMA_LOADENS11_INS12_ILi2ELi4ELi3EEES15_NSS_INS5_IJS16_S1M_EEENS5_IJS1M_SC_EEEEEEENS4_39AutoVectorizingCopyWithAssumedAlignmentILi128EEENS4_14SM90_TMA_STOREES24_S26_S26_EEEvvEEEEvNT_6ParamsE,"a",@progbits
	.sectionflags	@""
	.align	4
.nv.constant0._ZN7cutlass13device_kernelINS_4gemm6kernel13GemmUniversalIN4cute5tupleIJiiiiEEENS1_10collective13CollectiveMmaINS1_35MainloopSm100TmaUmmaWarpSpecializedILi2ELi2ELi4ENS5_IJNS4_1CILi4EEENSA_ILi1EEESC_EEEEENS5_IJNSA_ILi256EEENSA_ILi128EEESG_EEEfNS5_IJlSC_lEEEfSI_NS4_8TiledMMAINS4_8MMA_AtomIJNS4_23SM100_MMA_TF32_2x1SM_SSINS_10tfloat32_tESM_fLi256ELi128ELNS4_4UMMA5MajorE0ELSO_0ELNSN_7ScaleInE0ELSP_0EEEEEENS4_6LayoutINS5_IJSC_SC_SC_EEENS5_IJNSA_ILi0EEESU_SU_EEEEENS5_IJNS4_10UnderscoreESX_SX_EEEEENS4_18SM100_TMA_2SM_LOADENS4_14ComposedLayoutINS4_7SwizzleILi3ELi4ELi3EEENS4_18smem_ptr_flag_bitsILi32EEENSS_INS5_IJNSA_ILi8EEENSA_ILi32EEEEEENS5_IJS17_SC_EEEEEEEvNS4_8identityENS4_28SM100_TMA_2SM_LOAD_MULTICASTES1B_vS1C_EENS_8epilogue10collective18CollectiveEpilogueINS1F_23Sm100TmaWarpSpecializedILi4ELi2ELi16ELb1ELb0EEEJNS5_IJSG_SG_SG_EEENS5_IJNSS_ISG_SC_EENSS_INSA_ILi16EEESC_EEEEEfSI_fSI_NS1F_6fusion15FusionCallbacksIS1J_NS1P_17LinearCombinationIffffLNS_15FloatRoundStyleE2EEES1K_S1O_JEEENS4_5SM1004TMEM4LOAD26SM100_TMEM_LOAD_32dp32b16xENS4_13SM90_TMA_LOADENS11_INS12_ILi2ELi4ELi3EEES15_NSS_INS5_IJS16_S1M_EEENS5_IJS1M_SC_EEEEEEENS4_39AutoVectorizingCopyWithAssumedAlignmentILi128EEENS4_14SM90_TMA_STOREES24_S26_S26_EEEvvEEEEvNT_6ParamsE:
	.zero		2944


//--------------------- SYMBOLS --------------------------

	.type		.nv.reservedSmem.offset0,@object
	.size		.nv.reservedSmem.offset0,0x4
	.type		.nv.reservedSmem.cap,@object
	.size		.nv.reservedSmem.cap,0x4
	.type		__assertfail,@function
